	.target	sm_90a

	.elftype	@"ET_EXEC"


//--------------------- .note.nv.tkinfo           --------------------------
	.section	.note.nv.tkinfo,"",@"SHT_NOTE"
	.sectionflags	@"SHF_NOTE_NV_TKINFO"
	.tkinfo
        /*0018*/ 	.word	0x00000002
        /*0030*/ 	.string	""
        /*0030*/ 	.string	"ptxas"
        /*0030*/ 	.string	"Cuda compilation tools, release 13.0, V13.0.88"
        /*0030*/ 	.string	"Build cuda_13.0.r13.0/compiler.36424714_0"
        /*0030*/ 	.string	"-arch sm_90a -m 64 "



//--------------------- .note.nv.cuinfo           --------------------------
	.section	.note.nv.cuinfo,"",@"SHT_NOTE"
	.sectionflags	@"SHF_NOTE_NV_CUINFO"
        /*0018*/ 	.short	0x0002
        /*001a*/ 	.short	0x005a
        /*001c*/ 	.short	0x0082
	.zero		2


//--------------------- .nv.info                  --------------------------
	.section	.nv.info,"",@"SHT_CUDA_INFO"
	.align	4


	//----- nvinfo : EIATTR_REGCOUNT
	.align		4
        /*0000*/ 	.byte	0x04, 0x2f
        /*0002*/ 	.short	(.L_15 - .L_14)
	.align		4
.L_14:
        /*0004*/ 	.word	index@(_ZN7cutlass13device_kernelINS_4gemm6kernel13GemmUniversalIN4cute5tupleIJiiiiEEENS1_10collective13CollectiveMmaINS1_34MainloopSm90TmaGmmaWarpSpecializedILi7ENS5_IJNS4_1CILi2EEENSA_ILi1EEESC_EEENS1_35KernelTmaWarpSpecializedCooperativeEEENS5_IJNSA_ILi256EEESG_NSA_ILi32EEEEEENS_6half_tENS5_IJlSC_lEEESJ_SK_NS4_8TiledMMAINS4_8MMA_AtomIJNS4_4SM904GMMA26MMA_64x256x16_F32F16F16_SSILNSO_5MajorE0ELSQ_0ELNSO_7ScaleInE1ELSR_1EEEEEENS4_6LayoutISD_NS5_IJSC_NSA_ILi0EEESV_EEEEENS5_IJNS4_10UnderscoreESY_SY_EEEEENS4_13SM90_TMA_LOADENS4_14ComposedLayoutINS4_7SwizzleILi2ELi4ELi3EEENS4_18smem_ptr_flag_bitsILi16EEENSU_INS5_IJNSA_ILi8EEESH_EEENS5_IJSH_SC_EEEEEEEvNS4_8identityENS4_23SM90_TMA_LOAD_MULTICASTES1B_vS1C_EENS_8epilogue10collective6detail29Sm90TmaWarpSpecializedAdapterINS1G_15DefaultEpilogueISJ_SK_SK_NS1F_6thread17LinearCombinationISJ_Li1EffLNS1K_9ScaleType4KindE0ELNS_15FloatRoundStyleE2ESJ_EENS1_15EpilogueDefaultEEEEEvvEEEEvNT_6ParamsE)
        /*0008*/ 	.word	0x000000a8


	//----- nvinfo : EIATTR_FRAME_SIZE
	.align		4
.L_15:
        /*000c*/ 	.byte	0x04, 0x11
        /*000e*/ 	.short	(.L_17 - .L_16)
	.align		4
.L_16:
        /*0010*/ 	.word	index@(_ZN7cutlass13device_kernelINS_4gemm6kernel13GemmUniversalIN4cute5tupleIJiiiiEEENS1_10collective13CollectiveMmaINS1_34MainloopSm90TmaGmmaWarpSpecializedILi7ENS5_IJNS4_1CILi2EEENSA_ILi1EEESC_EEENS1_35KernelTmaWarpSpecializedCooperativeEEENS5_IJNSA_ILi256EEESG_NSA_ILi32EEEEEENS_6half_tENS5_IJlSC_lEEESJ_SK_NS4_8TiledMMAINS4_8MMA_AtomIJNS4_4SM904GMMA26MMA_64x256x16_F32F16F16_SSILNSO_5MajorE0ELSQ_0ELNSO_7ScaleInE1ELSR_1EEEEEENS4_6LayoutISD_NS5_IJSC_NSA_ILi0EEESV_EEEEENS5_IJNS4_10UnderscoreESY_SY_EEEEENS4_13SM90_TMA_LOADENS4_14ComposedLayoutINS4_7SwizzleILi2ELi4ELi3EEENS4_18smem_ptr_flag_bitsILi16EEENSU_INS5_IJNSA_ILi8EEESH_EEENS5_IJSH_SC_EEEEEEEvNS4_8identityENS4_23SM90_TMA_LOAD_MULTICASTES1B_vS1C_EENS_8epilogue10collective6detail29Sm90TmaWarpSpecializedAdapterINS1G_15DefaultEpilogueISJ_SK_SK_NS1F_6thread17LinearCombinationISJ_Li1EffLNS1K_9ScaleType4KindE0ELNS_15FloatRoundStyleE2ESJ_EENS1_15EpilogueDefaultEEEEEvvEEEEvNT_6ParamsE)
        /*0014*/ 	.word	0x000004c0


	//----- nvinfo : EIATTR_MIN_STACK_SIZE
	.align		4
.L_17:
        /*0018*/ 	.byte	0x04, 0x12
        /*001a*/ 	.short	(.L_19 - .L_18)
	.align		4
.L_18:
        /*001c*/ 	.word	index@(_ZN7cutlass13device_kernelINS_4gemm6kernel13GemmUniversalIN4cute5tupleIJiiiiEEENS1_10collective13CollectiveMmaINS1_34MainloopSm90TmaGmmaWarpSpecializedILi7ENS5_IJNS4_1CILi2EEENSA_ILi1EEESC_EEENS1_35KernelTmaWarpSpecializedCooperativeEEENS5_IJNSA_ILi256EEESG_NSA_ILi32EEEEEENS_6half_tENS5_IJlSC_lEEESJ_SK_NS4_8TiledMMAINS4_8MMA_AtomIJNS4_4SM904GMMA26MMA_64x256x16_F32F16F16_SSILNSO_5MajorE0ELSQ_0ELNSO_7ScaleInE1ELSR_1EEEEEENS4_6LayoutISD_NS5_IJSC_NSA_ILi0EEESV_EEEEENS5_IJNS4_10UnderscoreESY_SY_EEEEENS4_13SM90_TMA_LOADENS4_14ComposedLayoutINS4_7SwizzleILi2ELi4ELi3EEENS4_18smem_ptr_flag_bitsILi16EEENSU_INS5_IJNSA_ILi8EEESH_EEENS5_IJSH_SC_EEEEEEEvNS4_8identityENS4_23SM90_TMA_LOAD_MULTICASTES1B_vS1C_EENS_8epilogue10collective6detail29Sm90TmaWarpSpecializedAdapterINS1G_15DefaultEpilogueISJ_SK_SK_NS1F_6thread17LinearCombinationISJ_Li1EffLNS1K_9ScaleType4KindE0ELNS_15FloatRoundStyleE2ESJ_EENS1_15EpilogueDefaultEEEEEvvEEEEvNT_6ParamsE)
        /*0020*/ 	.word	0x000004c0
.L_19:


//--------------------- .nv.compat                --------------------------
	.section	.nv.compat,"",@"SHT_CUDA_COMPAT_INFO"
	.align	4
        /*0000*/ 	.byte	0x02, 0x09, 0x01, 0x00, 0x02, 0x02, 0x04, 0x00, 0x02, 0x05, 0x05, 0x00, 0x03, 0x07, 0x01, 0x01
        /*0010*/ 	.byte	0x02, 0x03, 0x01, 0x00, 0x02, 0x06, 0x01, 0x00, 0x04, 0x0b, 0x08, 0x00, 0x00, 0x00, 0x00, 0x00
        /*0020*/ 	.byte	0x00, 0x00, 0x00, 0x00


//--------------------- .nv.info._ZN7cutlass13device_kernelINS_4gemm6kernel13GemmUniversalIN4cute5tupleIJiiiiEEENS1_10collective13CollectiveMmaINS1_34MainloopSm90TmaGmmaWarpSpecializedILi7ENS5_IJNS4_1CILi2EEENSA_ILi1EEESC_EEENS1_35KernelTmaWarpSpecializedCooperativeEEENS5_IJNSA_ILi256EEESG_NSA_ILi32EEEEEENS_6half_tENS5_IJlSC_lEEESJ_SK_NS4_8TiledMMAINS4_8MMA_AtomIJNS4_4SM904GMMA26MMA_64x256x16_F32F16F16_SSILNSO_5MajorE0ELSQ_0ELNSO_7ScaleInE1ELSR_1EEEEEENS4_6LayoutISD_NS5_IJSC_NSA_ILi0EEESV_EEEEENS5_IJNS4_10UnderscoreESY_SY_EEEEENS4_13SM90_TMA_LOADENS4_14ComposedLayoutINS4_7SwizzleILi2ELi4ELi3EEENS4_18smem_ptr_flag_bitsILi16EEENSU_INS5_IJNSA_ILi8EEESH_EEENS5_IJSH_SC_EEEEEEEvNS4_8identityENS4_23SM90_TMA_LOAD_MULTICASTES1B_vS1C_EENS_8epilogue10collective6detail29Sm90TmaWarpSpecializedAdapterINS1G_15DefaultEpilogueISJ_SK_SK_NS1F_6thread17LinearCombinationISJ_Li1EffLNS1K_9ScaleType4KindE0ELNS_15FloatRoundStyleE2ESJ_EENS1_15EpilogueDefaultEEEEEvvEEEEvNT_6ParamsE --------------------------
	.section	.nv.info._ZN7cutlass13device_kernelINS_4gemm6kernel13GemmUniversalIN4cute5tupleIJiiiiEEENS1_10collective13CollectiveMmaINS1_34MainloopSm90TmaGmmaWarpSpecializedILi7ENS5_IJNS4_1CILi2EEENSA_ILi1EEESC_EEENS1_35KernelTmaWarpSpecializedCooperativeEEENS5_IJNSA_ILi256EEESG_NSA_ILi32EEEEEENS_6half_tENS5_IJlSC_lEEESJ_SK_NS4_8TiledMMAINS4_8MMA_AtomIJNS4_4SM904GMMA26MMA_64x256x16_F32F16F16_SSILNSO_5MajorE0ELSQ_0ELNSO_7ScaleInE1ELSR_1EEEEEENS4_6LayoutISD_NS5_IJSC_NSA_ILi0EEESV_EEEEENS5_IJNS4_10UnderscoreESY_SY_EEEEENS4_13SM90_TMA_LOADENS4_14ComposedLayoutINS4_7SwizzleILi2ELi4ELi3EEENS4_18smem_ptr_flag_bitsILi16EEENSU_INS5_IJNSA_ILi8EEESH_EEENS5_IJSH_SC_EEEEEEEvNS4_8identityENS4_23SM90_TMA_LOAD_MULTICASTES1B_vS1C_EENS_8epilogue10collective6detail29Sm90TmaWarpSpecializedAdapterINS1G_15DefaultEpilogueISJ_SK_SK_NS1F_6thread17LinearCombinationISJ_Li1EffLNS1K_9ScaleType4KindE0ELNS_15FloatRoundStyleE2ESJ_EENS1_15EpilogueDefaultEEEEEvvEEEEvNT_6ParamsE,"",@"SHT_CUDA_INFO"
	.sectionflags	@""
	.align	4


	//----- nvinfo : EIATTR_CUDA_API_VERSION
	.align		4
        /*0000*/ 	.byte	0x04, 0x37
        /*0002*/ 	.short	(.L_21 - .L_20)
.L_20:
        /*0004*/ 	.word	0x00000082


	//----- nvinfo : EIATTR_KPARAM_INFO
	.align		4
.L_21:
        /*0008*/ 	.byte	0x04, 0x17
        /*000a*/ 	.short	(.L_23 - .L_22)
.L_22:
        /*000c*/ 	.word	0x00000000
        /*0010*/ 	.short	0x0000
        /*0012*/ 	.short	0x0070
        /*0014*/ 	.byte	0x00, 0xf0, 0x01, 0x10


	//----- nvinfo : EIATTR_SPARSE_MMA_MASK
	.align		4
.L_23:
        /*0018*/ 	.byte	0x03, 0x50
        /*001a*/ 	.short	0x0000


	//----- nvinfo : EIATTR_MAXREG_COUNT
	.align		4
        /*001c*/ 	.byte	0x03, 0x1b
        /*001e*/ 	.short	0x00a8


	//----- nvinfo : EIATTR_NUM_BARRIERS
	.align		4
        /*0020*/ 	.byte	0x02, 0x4c
        /*0022*/ 	.byte	0x01
	.zero		1


	//----- nvinfo : EIATTR_EXTERNS
	.align		4
        /*0024*/ 	.byte	0x04, 0x0f
        /*0026*/ 	.short	(.L_25 - .L_24)


	//   ....[0]....
	.align		4
.L_24:
        /*0028*/ 	.word	index@(__assertfail)


	//----- nvinfo : EIATTR_ANNOTATIONS
	.align		4
.L_25:
        /*002c*/ 	.byte	0x04, 0x55
        /*002e*/ 	.short	(.L_27 - .L_26)


	//   ....[0]....
.L_26:
        /*0030*/ 	.word	0x00000001
        /*0034*/ 	.byte	0x60, 0x0a, 0x00, 0x00, 0x01, 0x00, 0x00, 0x00, 0x70, 0x0a, 0x00, 0x00, 0x01, 0x00, 0x00, 0x00
        /* <DEDUP_REMOVED lines=380> */
        /*1804*/ 	.byte	0x30, 0x70, 0x01, 0x00


	//----- nvinfo : EIATTR_MERCURY_ISA_VERSION
	.align		4
.L_27:
        /*1808*/ 	.byte	0x03, 0x5f
        /*180a*/ 	.short	0x0101


	//----- nvinfo : EIATTR_INT_WARP_WIDE_INSTR_OFFSETS
	.align		4
        /*180c*/ 	.byte	0x04, 0x31
        /*180e*/ 	.short	(.L_29 - .L_28)


	//   ....[0]....
.L_28:
        /*1810*/ 	.word	0x000005e0


	//   ....[1]....
        /*1814*/ 	.word	0x000005f0


	//   ....[2]....
        /*1818*/ 	.word	0x00000760


	//----- nvinfo : EIATTR_COOP_GROUP_MASK_REGIDS
	.align		4
.L_29:
        /*181c*/ 	.byte	0x04, 0x29
        /*181e*/ 	.short	(.L_31 - .L_30)


	//   ....[0]....
.L_30:
        /*1820*/ 	.word	0xffffffff


	//   ....[1]....
        /*1824*/ 	.word	0xffffffff


	//   ....[2]....
        /*1828*/ 	.word	0xffffffff


	//   ....[3]....
        /*182c*/ 	.word	0xffffffff


	//   ....[4]....
        /*1830*/ 	.word	0xffffffff


	//   ....[5]....
        /*1834*/ 	.word	0xffffffff


	//----- nvinfo : EIATTR_COOP_GROUP_INSTR_OFFSETS
	.align		4
.L_31:
        /*1838*/ 	.byte	0x04, 0x28
        /*183a*/ 	.short	(.L_33 - .L_32)


	//   ....[0]....
.L_32:
        /*183c*/ 	.word	0x00000070


	//   ....[1]....
        /*1840*/ 	.word	0x00000080


	//   ....[2]....
        /*1844*/ 	.word	0x000001a0


	//   ....[3]....
        /*1848*/ 	.word	0x00000430


	//   ....[4]....
        /*184c*/ 	.word	0x000008a0


	//   ....[5]....
        /*1850*/ 	.word	0x00001470


	//----- nvinfo : EIATTR_REG_RECONFIG
	.align		4
.L_33:
        /*1854*/ 	.byte	0x01, 0x54
	.zero		2


	//----- nvinfo : EIATTR_SYSCALL_OFFSETS
	.align		4
        /*1858*/ 	.byte	0x04, 0x46
        /*185a*/ 	.short	(.L_35 - .L_34)


	//   ....[0]....
.L_34:
        /*185c*/ 	.word	0x00001620


	//----- nvinfo : EIATTR_MBARRIER_INSTR_OFFSETS
	.align		4
.L_35:
        /*1860*/ 	.byte	0x04, 0x39
        /*1862*/ 	.short	(.L_37 - .L_36)


	//   ....[0]....
.L_36:
        /*1864*/ 	.word	0x00000320
        /*1868*/ 	.word	0x000000ff
        /*186c*/ 	.word	0x00000000
        /*1870*/ 	.short	0x0100
        /*1872*/ 	.byte	0x08
	.zero		1


	//   ....[1]....
        /*1874*/ 	.word	0x00000330
        /*1878*/ 	.word	0x000000ff
        /*187c*/ 	.word	0x00000038
        /*1880*/ 	.short	0x0100
        /*1882*/ 	.byte	0x08
	.zero		1


	//   ....[2]....
        /*1884*/ 	.word	0x00000340
        /*1888*/ 	.word	0x000000ff
        /*188c*/ 	.word	0x00000008
        /*1890*/ 	.short	0x0100
        /*1892*/ 	.byte	0x08
	.zero		1


	//   ....[3]....
        /*1894*/ 	.word	0x00000350
        /*1898*/ 	.word	0x000000ff
        /*189c*/ 	.word	0x00000040
        /*18a0*/ 	.short	0x0100
        /*18a2*/ 	.byte	0x08
	.zero		1


	//   ....[4]....
        /*18a4*/ 	.word	0x00000360
        /*18a8*/ 	.word	0x000000ff
        /*18ac*/ 	.word	0x00000010
        /*18b0*/ 	.short	0x0100
        /*18b2*/ 	.byte	0x08
	.zero		1


	//   ....[5]....
        /*18b4*/ 	.word	0x00000370
        /*18b8*/ 	.word	0x000000ff
        /*18bc*/ 	.word	0x00000048
        /*18c0*/ 	.short	0x0100
        /*18c2*/ 	.byte	0x08
	.zero		1


	//   ....[6]....
        /*18c4*/ 	.word	0x00000380
        /*18c8*/ 	.word	0x000000ff
        /*18cc*/ 	.word	0x00000018
        /*18d0*/ 	.short	0x0100
        /*18d2*/ 	.byte	0x08
	.zero		1


	//   ....[7]....
        /*18d4*/ 	.word	0x00000390
        /*18d8*/ 	.word	0x000000ff
        /*18dc*/ 	.word	0x00000050
        /*18e0*/ 	.short	0x0100
        /*18e2*/ 	.byte	0x08
	.zero		1


	//   ....[8]....
        /*18e4*/ 	.word	0x000003a0
        /*18e8*/ 	.word	0x000000ff
        /*18ec*/ 	.word	0x00000020
        /*18f0*/ 	.short	0x0100
        /*18f2*/ 	.byte	0x08
	.zero		1


	//   ....[9]....
        /*18f4*/ 	.word	0x000003b0
        /*18f8*/ 	.word	0x000000ff
        /*18fc*/ 	.word	0x00000058
        /*1900*/ 	.short	0x0100
        /*1902*/ 	.byte	0x08
	.zero		1


	//   ....[10]....
        /*1904*/ 	.word	0x000003c0
        /*1908*/ 	.word	0x000000ff
        /*190c*/ 	.word	0x00000028
        /*1910*/ 	.short	0x0100
        /*1912*/ 	.byte	0x08
	.zero		1


	//   ....[11]....
        /*1914*/ 	.word	0x000003d0
        /*1918*/ 	.word	0x000000ff
        /*191c*/ 	.word	0x00000060
        /*1920*/ 	.short	0x0100
        /*1922*/ 	.byte	0x08
	.zero		1


	//   ....[12]....
        /*1924*/ 	.word	0x000003e0
        /*1928*/ 	.word	0x000000ff
        /*192c*/ 	.word	0x00000030
        /*1930*/ 	.short	0x0100
        /*1932*/ 	.byte	0x08
	.zero		1


	//   ....[13]....
        /*1934*/ 	.word	0x000003f0
        /*1938*/ 	.word	0x000000ff
        /*193c*/ 	.word	0x00000068
        /*1940*/ 	.short	0x0100
        /*1942*/ 	.byte	0x08
	.zero		1


	//   ....[14]....
        /*1944*/ 	.word	0x000007d0
        /*1948*/ 	.word	0x000000ff
        /*194c*/ 	.word	0x00000080
        /*1950*/ 	.short	0x0100
        /*1952*/ 	.byte	0x06
	.zero		1


	//   ....[15]....
        /*1954*/ 	.word	0x00000800
        /*1958*/ 	.word	0x000000ff
        /*195c*/ 	.word	0x00000088
        /*1960*/ 	.short	0x0100
        /*1962*/ 	.byte	0x06
	.zero		1


	//   ....[16]....
        /*1964*/ 	.word	0x00001700
        /*1968*/ 	.word	0x00000004
        /*196c*/ 	.word	0x00000000
        /*1970*/ 	.short	0x010a
        /*1972*/ 	.byte	0x3f
	.zero		1


	//   ....[17]....
        /*1974*/ 	.word	0x00001740
        /*1978*/ 	.word	0x00000004
        /*197c*/ 	.word	0x00000000
        /*1980*/ 	.short	0x010a
        /*1982*/ 	.byte	0x3f
	.zero		1


	//   ....[18]....
        /*1984*/ 	.word	0x00002cd0
        /*1988*/ 	.word	0x00000005
        /*198c*/ 	.word	0x00000000
        /*1990*/ 	.short	0x010a
        /*1992*/ 	.byte	0x3f
	.zero		1


	//   ....[19]....
        /*1994*/ 	.word	0x00002d10
        /*1998*/ 	.word	0x00000005
        /*199c*/ 	.word	0x00000000
        /*19a0*/ 	.short	0x010a
        /*19a2*/ 	.byte	0x3f
	.zero		1


	//   ....[20]....
        /*19a4*/ 	.word	0x00004d30
        /*19a8*/ 	.word	0x00000005
        /*19ac*/ 	.word	0x00000000
        /*19b0*/ 	.short	0x0101
        /*19b2*/ 	.byte	0x3f
	.zero		1


	//   ....[21]....
        /*19b4*/ 	.word	0x00004f60
        /*19b8*/ 	.word	0x00000000
        /*19bc*/ 	.word	0x00000000
        /*19c0*/ 	.short	0x0101
        /*19c2*/ 	.byte	0x3f
	.zero		1


	//   ....[22]....
        /*19c4*/ 	.word	0x00016b80
        /*19c8*/ 	.word	0x00000005
        /*19cc*/ 	.word	0x00000038
        /*19d0*/ 	.short	0x010a
        /*19d2*/ 	.byte	0x3f
	.zero		1


	//   ....[23]....
        /*19d4*/ 	.word	0x00016f40
        /*19d8*/ 	.word	0x00000003
        /*19dc*/ 	.word	0x00000088
        /*19e0*/ 	.short	0x0101
        /*19e2*/ 	.byte	0x3f
	.zero		1


	//   ....[24]....
        /*19e4*/ 	.word	0x00017730
        /*19e8*/ 	.word	0x00000005
        /*19ec*/ 	.word	0x00000000
        /*19f0*/ 	.short	0x010a
        /*19f2*/ 	.byte	0x3f
	.zero		1


	//   ....[25]....
        /*19f4*/ 	.word	0x000177c0
        /*19f8*/ 	.word	0x00000007
        /*19fc*/ 	.word	0x00000000
        /*1a00*/ 	.short	0x010a
        /*1a02*/ 	.byte	0x3f
	.zero		1


	//   ....[26]....
        /*1a04*/ 	.word	0x00017850
        /*1a08*/ 	.word	0x00000007
        /*1a0c*/ 	.word	0x00000000
        /*1a10*/ 	.short	0x010a
        /*1a12*/ 	.byte	0x3f
	.zero		1


	//   ....[27]....
        /*1a14*/ 	.word	0x000178e0
        /*1a18*/ 	.word	0x00000007
        /*1a1c*/ 	.word	0x00000000
        /*1a20*/ 	.short	0x010a
        /*1a22*/ 	.byte	0x3f
	.zero		1


	//   ....[28]....
        /*1a24*/ 	.word	0x00017970
        /*1a28*/ 	.word	0x00000007
        /*1a2c*/ 	.word	0x00000000
        /*1a30*/ 	.short	0x010a
        /*1a32*/ 	.byte	0x3f
	.zero		1


	//   ....[29]....
        /*1a34*/ 	.word	0x00017a00
        /*1a38*/ 	.word	0x00000007
        /*1a3c*/ 	.word	0x00000000
        /*1a40*/ 	.short	0x010a
        /*1a42*/ 	.byte	0x3f
	.zero		1


	//   ....[30]....
        /*1a44*/ 	.word	0x00017a90
        /*1a48*/ 	.word	0x00000003
        /*1a4c*/ 	.word	0x00000000
        /*1a50*/ 	.short	0x010a
        /*1a52*/ 	.byte	0x3f
	.zero		1


	//   ....[31]....
        /*1a54*/ 	.word	0x00017af0
        /*1a58*/ 	.word	0x00000004
        /*1a5c*/ 	.word	0x00000000
        /*1a60*/ 	.short	0x010a
        /*1a62*/ 	.byte	0x3f
	.zero		1


	//   ....[32]....
        /*1a64*/ 	.word	0x00017b40
        /*1a68*/ 	.word	0x00000005
        /*1a6c*/ 	.word	0x00000000
        /*1a70*/ 	.short	0x010a
        /*1a72*/ 	.byte	0x3f
	.zero		1


	//   ....[33]....
        /*1a74*/ 	.word	0x00017c10
        /*1a78*/ 	.word	0x00000005
        /*1a7c*/ 	.word	0x00000038
        /*1a80*/ 	.short	0x010a
        /*1a82*/ 	.byte	0x3f
	.zero		1


	//   ....[34]....
        /*1a84*/ 	.word	0x00017ce0
        /*1a88*/ 	.word	0x00000005
        /*1a8c*/ 	.word	0x00000000
        /*1a90*/ 	.short	0x010a
        /*1a92*/ 	.byte	0x3f
	.zero		1


	//   ....[35]....
        /*1a94*/ 	.word	0x00017d30
        /*1a98*/ 	.word	0x00000007
        /*1a9c*/ 	.word	0x00000000
        /*1aa0*/ 	.short	0x010a
        /*1aa2*/ 	.byte	0x3f
	.zero		1


	//   ....[36]....
        /*1aa4*/ 	.word	0x00017d80
        /*1aa8*/ 	.word	0x00000007
        /*1aac*/ 	.word	0x00000000
        /*1ab0*/ 	.short	0x010a
        /*1ab2*/ 	.byte	0x3f
	.zero		1


	//   ....[37]....
        /*1ab4*/ 	.word	0x00017dd0
        /*1ab8*/ 	.word	0x00000007
        /*1abc*/ 	.word	0x00000000
        /*1ac0*/ 	.short	0x010a
        /*1ac2*/ 	.byte	0x3f
	.zero		1


	//   ....[38]....
        /*1ac4*/ 	.word	0x00017e20
        /*1ac8*/ 	.word	0x00000007
        /*1acc*/ 	.word	0x00000000
        /*1ad0*/ 	.short	0x010a
        /*1ad2*/ 	.byte	0x3f
	.zero		1


	//   ....[39]....
        /*1ad4*/ 	.word	0x00017e70
        /*1ad8*/ 	.word	0x00000007
        /*1adc*/ 	.word	0x00000000
        /*1ae0*/ 	.short	0x010a
        /*1ae2*/ 	.byte	0x3f
	.zero		1


	//----- nvinfo : EIATTR_NUM_MBARRIERS
	.align		4
.L_37:
        /*1ae4*/ 	.byte	0x03, 0x38
        /*1ae6*/ 	.short	0x0010


	//----- nvinfo : EIATTR_EXIT_INSTR_OFFSETS
	.align		4
        /*1ae8*/ 	.byte	0x04, 0x1c
        /*1aea*/ 	.short	(.L_39 - .L_38)


	//   ....[0]....
.L_38:
        /*1aec*/ 	.word	0x00000b00


	//   ....[1]....
        /*1af0*/ 	.word	0x00001390


	//   ....[2]....
        /*1af4*/ 	.word	0x000161d0


	//   ....[3]....
        /*1af8*/ 	.word	0x000167f0


	//   ....[4]....
        /*1afc*/ 	.word	0x00017ae0


	//----- nvinfo : EIATTR_MAX_THREADS
	.align		4
.L_39:
        /*1b00*/ 	.byte	0x04, 0x05
        /*1b02*/ 	.short	(.L_41 - .L_40)
.L_40:
        /*1b04*/ 	.word	0x00000180
        /*1b08*/ 	.word	0x00000001
        /*1b0c*/ 	.word	0x00000001


	//----- nvinfo : EIATTR_CRS_STACK_SIZE
	.align		4
.L_41:
        /*1b10*/ 	.byte	0x04, 0x1e
        /*1b12*/ 	.short	(.L_43 - .L_42)
.L_42:
        /*1b14*/ 	.word	0x00000000


	//----- nvinfo : EIATTR_CBANK_PARAM_SIZE
	.align		4
.L_43:
        /*1b18*/ 	.byte	0x03, 0x19
        /*1b1a*/ 	.short	0x0470


	//----- nvinfo : EIATTR_PARAM_CBANK
	.align		4
        /*1b1c*/ 	.byte	0x04, 0x0a
        /*1b1e*/ 	.short	(.L_45 - .L_44)
	.align		4
.L_44:
        /*1b20*/ 	.word	index@(.nv.constant0._ZN7cutlass13device_kernelINS_4gemm6kernel13GemmUniversalIN4cute5tupleIJiiiiEEENS1_10collective13CollectiveMmaINS1_34MainloopSm90TmaGmmaWarpSpecializedILi7ENS5_IJNS4_1CILi2EEENSA_ILi1EEESC_EEENS1_35KernelTmaWarpSpecializedCooperativeEEENS5_IJNSA_ILi256EEESG_NSA_ILi32EEEEEENS_6half_tENS5_IJlSC_lEEESJ_SK_NS4_8TiledMMAINS4_8MMA_AtomIJNS4_4SM904GMMA26MMA_64x256x16_F32F16F16_SSILNSO_5MajorE0ELSQ_0ELNSO_7ScaleInE1ELSR_1EEEEEENS4_6LayoutISD_NS5_IJSC_NSA_ILi0EEESV_EEEEENS5_IJNS4_10UnderscoreESY_SY_EEEEENS4_13SM90_TMA_LOADENS4_14ComposedLayoutINS4_7SwizzleILi2ELi4ELi3EEENS4_18smem_ptr_flag_bitsILi16EEENSU_INS5_IJNSA_ILi8EEESH_EEENS5_IJSH_SC_EEEEEEEvNS4_8identityENS4_23SM90_TMA_LOAD_MULTICASTES1B_vS1C_EENS_8epilogue10collective6detail29Sm90TmaWarpSpecializedAdapterINS1G_15DefaultEpilogueISJ_SK_SK_NS1F_6thread17LinearCombinationISJ_Li1EffLNS1K_9ScaleType4KindE0ELNS_15FloatRoundStyleE2ESJ_EENS1_15EpilogueDefaultEEEEEvvEEEEvNT_6ParamsE)
        /*1b24*/ 	.short	0x0210
        /*1b26*/ 	.short	0x0470


	//----- nvinfo : EIATTR_SW_WAR
	.align		4
.L_45:
        /*1b28*/ 	.byte	0x04, 0x36
        /*1b2a*/ 	.short	(.L_47 - .L_46)
.L_46:
        /*1b2c*/ 	.word	0x00000008
.L_47:


//--------------------- .nv.callgraph             --------------------------
	.section	.nv.callgraph,"",@"SHT_CUDA_CALLGRAPH"
	.align	4
	.sectionentsize	8
	.align		4
        /*0000*/ 	.word	0x00000000
	.align		4
        /*0004*/ 	.word	0xffffffff
	.align		4
        /*0008*/ 	.word	index@(_ZN7cutlass13device_kernelINS_4gemm6kernel13GemmUniversalIN4cute5tupleIJiiiiEEENS1_10collective13CollectiveMmaINS1_34MainloopSm90TmaGmmaWarpSpecializedILi7ENS5_IJNS4_1CILi2EEENSA_ILi1EEESC_EEENS1_35KernelTmaWarpSpecializedCooperativeEEENS5_IJNSA_ILi256EEESG_NSA_ILi32EEEEEENS_6half_tENS5_IJlSC_lEEESJ_SK_NS4_8TiledMMAINS4_8MMA_AtomIJNS4_4SM904GMMA26MMA_64x256x16_F32F16F16_SSILNSO_5MajorE0ELSQ_0ELNSO_7ScaleInE1ELSR_1EEEEEENS4_6LayoutISD_NS5_IJSC_NSA_ILi0EEESV_EEEEENS5_IJNS4_10UnderscoreESY_SY_EEEEENS4_13SM90_TMA_LOADENS4_14ComposedLayoutINS4_7SwizzleILi2ELi4ELi3EEENS4_18smem_ptr_flag_bitsILi16EEENSU_INS5_IJNSA_ILi8EEESH_EEENS5_IJSH_SC_EEEEEEEvNS4_8identityENS4_23SM90_TMA_LOAD_MULTICASTES1B_vS1C_EENS_8epilogue10collective6detail29Sm90TmaWarpSpecializedAdapterINS1G_15DefaultEpilogueISJ_SK_SK_NS1F_6thread17LinearCombinationISJ_Li1EffLNS1K_9ScaleType4KindE0ELNS_15FloatRoundStyleE2ESJ_EENS1_15EpilogueDefaultEEEEEvvEEEEvNT_6ParamsE)
	.align		4
        /*000c*/ 	.word	index@(__assertfail)
	.align		4
        /*0010*/ 	.word	0x00000000
	.align		4
        /*0014*/ 	.word	0xfffffffe
	.align		4
        /*0018*/ 	.word	0x00000000
	.align		4
        /*001c*/ 	.word	0xfffffffd
	.align		4
        /*0020*/ 	.word	0x00000000
	.align		4
        /*0024*/ 	.word	0xfffffffc


//--------------------- .nv.constant4             --------------------------
	.section	.nv.constant4,"a",@progbits
	.align	8
	.align		8
.nv.constant4:
        /*0000*/ 	.dword	__assertfail
	.align		8
        /*0008*/ 	.dword	__unnamed_1
	.align		8
        /*0010*/ 	.dword	_ZN39_INTERNAL_de37ee29_4_k_cu_4b2b04ef_84644cuda3std3__45__cpo5beginE
	.align		8
        /*0018*/ 	.dword	_ZN39_INTERNAL_de37ee29_4_k_cu_4b2b04ef_84644cuda3std3__45__cpo3endE
	.align		8
        /*0020*/ 	.dword	_ZN39_INTERNAL_de37ee29_4_k_cu_4b2b04ef_84644cuda3std3__45__cpo6cbeginE
	.align		8
        /*0028*/ 	.dword	_ZN39_INTERNAL_de37ee29_4_k_cu_4b2b04ef_84644cuda3std3__45__cpo4cendE
	.align		8
        /*0030*/ 	.dword	_ZN39_INTERNAL_de37ee29_4_k_cu_4b2b04ef_84644cuda3std3__441_GLOBAL__N__de37ee29_4_k_cu_4b2b04ef_84646ignoreE
	.align		8
        /*0038*/ 	.dword	_ZN39_INTERNAL_de37ee29_4_k_cu_4b2b04ef_84644cuda3std3__419piecewise_constructE
	.align		8
        /*0040*/ 	.dword	_ZN39_INTERNAL_de37ee29_4_k_cu_4b2b04ef_84644cuda3std3__48in_placeE
	.align		8
        /*0048*/ 	.dword	_ZN39_INTERNAL_de37ee29_4_k_cu_4b2b04ef_84644cuda3std6ranges3__45__cpo4swapE
	.align		8
        /*0050*/ 	.dword	_ZN39_INTERNAL_de37ee29_4_k_cu_4b2b04ef_84644cuda3std6ranges3__45__cpo9iter_moveE
	.align		8
        /*0058*/ 	.dword	_ZN39_INTERNAL_de37ee29_4_k_cu_4b2b04ef_84644cute7productE
	.align		8
        /*0060*/ 	.dword	_ZN39_INTERNAL_de37ee29_4_k_cu_4b2b04ef_84644cute1_E
	.align		8
        /*0068*/ 	.dword	$str$22
	.align		8
        /*0070*/ 	.dword	$str$23


//--------------------- .text._ZN7cutlass13device_kernelINS_4gemm6kernel13GemmUniversalIN4cute5tupleIJiiiiEEENS1_10collective13CollectiveMmaINS1_34MainloopSm90TmaGmmaWarpSpecializedILi7ENS5_IJNS4_1CILi2EEENSA_ILi1EEESC_EEENS1_35KernelTmaWarpSpecializedCooperativeEEENS5_IJNSA_ILi256EEESG_NSA_ILi32EEEEEENS_6half_tENS5_IJlSC_lEEESJ_SK_NS4_8TiledMMAINS4_8MMA_AtomIJNS4_4SM904GMMA26MMA_64x256x16_F32F16F16_SSILNSO_5MajorE0ELSQ_0ELNSO_7ScaleInE1ELSR_1EEEEEENS4_6LayoutISD_NS5_IJSC_NSA_ILi0EEESV_EEEEENS5_IJNS4_10UnderscoreESY_SY_EEEEENS4_13SM90_TMA_LOADENS4_14ComposedLayoutINS4_7SwizzleILi2ELi4ELi3EEENS4_18smem_ptr_flag_bitsILi16EEENSU_INS5_IJNSA_ILi8EEESH_EEENS5_IJSH_SC_EEEEEEEvNS4_8identityENS4_23SM90_TMA_LOAD_MULTICASTES1B_vS1C_EENS_8epilogue10collective6detail29Sm90TmaWarpSpecializedAdapterINS1G_15DefaultEpilogueISJ_SK_SK_NS1F_6thread17LinearCombinationISJ_Li1EffLNS1K_9ScaleType4KindE0ELNS_15FloatRoundStyleE2ESJ_EENS1_15EpilogueDefaultEEEEEvvEEEEvNT_6ParamsE --------------------------
	.section	.text._ZN7cutlass13device_kernelINS_4gemm6kernel13GemmUniversalIN4cute5tupleIJiiiiEEENS1_10collective13CollectiveMmaINS1_34MainloopSm90TmaGmmaWarpSpecializedILi7ENS5_IJNS4_1CILi2EEENSA_ILi1EEESC_EEENS1_35KernelTmaWarpSpecializedCooperativeEEENS5_IJNSA_ILi256EEESG_NSA_ILi32EEEEEENS_6half_tENS5_IJlSC_lEEESJ_SK_NS4_8TiledMMAINS4_8MMA_AtomIJNS4_4SM904GMMA26MMA_64x256x16_F32F16F16_SSILNSO_5MajorE0ELSQ_0ELNSO_7ScaleInE1ELSR_1EEEEEENS4_6LayoutISD_NS5_IJSC_NSA_ILi0EEESV_EEEEENS5_IJNS4_10UnderscoreESY_SY_EEEEENS4_13SM90_TMA_LOADENS4_14ComposedLayoutINS4_7SwizzleILi2ELi4ELi3EEENS4_18smem_ptr_flag_bitsILi16EEENSU_INS5_IJNSA_ILi8EEESH_EEENS5_IJSH_SC_EEEEEEEvNS4_8identityENS4_23SM90_TMA_LOAD_MULTICASTES1B_vS1C_EENS_8epilogue10collective6detail29Sm90TmaWarpSpecializedAdapterINS1G_15DefaultEpilogueISJ_SK_SK_NS1F_6thread17LinearCombinationISJ_Li1EffLNS1K_9ScaleType4KindE0ELNS_15FloatRoundStyleE2ESJ_EENS1_15EpilogueDefaultEEEEEvvEEEEvNT_6ParamsE,"ax",@progbits
	.align	128
.text._ZN7cutlass13device_kernelINS_4gemm6kernel13GemmUniversalIN4cute5tupleIJiiiiEEENS1_10collective13CollectiveMmaINS1_34MainloopSm90TmaGmmaWarpSpecializedILi7ENS5_IJNS4_1CILi2EEENSA_ILi1EEESC_EEENS1_35KernelTmaWarpSpecializedCooperativeEEENS5_IJNSA_ILi256EEESG_NSA_ILi32EEEEEENS_6half_tENS5_IJlSC_lEEESJ_SK_NS4_8TiledMMAINS4_8MMA_AtomIJNS4_4SM904GMMA26MMA_64x256x16_F32F16F16_SSILNSO_5MajorE0ELSQ_0ELNSO_7ScaleInE1ELSR_1EEEEEENS4_6LayoutISD_NS5_IJSC_NSA_ILi0EEESV_EEEEENS5_IJNS4_10UnderscoreESY_SY_EEEEENS4_13SM90_TMA_LOADENS4_14ComposedLayoutINS4_7SwizzleILi2ELi4ELi3EEENS4_18smem_ptr_flag_bitsILi16EEENSU_INS5_IJNSA_ILi8EEESH_EEENS5_IJSH_SC_EEEEEEEvNS4_8identityENS4_23SM90_TMA_LOAD_MULTICASTES1B_vS1C_EENS_8epilogue10collective6detail29Sm90TmaWarpSpecializedAdapterINS1G_15DefaultEpilogueISJ_SK_SK_NS1F_6thread17LinearCombinationISJ_Li1EffLNS1K_9ScaleType4KindE0ELNS_15FloatRoundStyleE2ESJ_EENS1_15EpilogueDefaultEEEEEvvEEEEvNT_6ParamsE:
        .type           _ZN7cutlass13device_kernelINS_4gemm6kernel13GemmUniversalIN4cute5tupleIJiiiiEEENS1_10collective13CollectiveMmaINS1_34MainloopSm90TmaGmmaWarpSpecializedILi7ENS5_IJNS4_1CILi2EEENSA_ILi1EEESC_EEENS1_35KernelTmaWarpSpecializedCooperativeEEENS5_IJNSA_ILi256EEESG_NSA_ILi32EEEEEENS_6half_tENS5_IJlSC_lEEESJ_SK_NS4_8TiledMMAINS4_8MMA_AtomIJNS4_4SM904GMMA26MMA_64x256x16_F32F16F16_SSILNSO_5MajorE0ELSQ_0ELNSO_7ScaleInE1ELSR_1EEEEEENS4_6LayoutISD_NS5_IJSC_NSA_ILi0EEESV_EEEEENS5_IJNS4_10UnderscoreESY_SY_EEEEENS4_13SM90_TMA_LOADENS4_14ComposedLayoutINS4_7SwizzleILi2ELi4ELi3EEENS4_18smem_ptr_flag_bitsILi16EEENSU_INS5_IJNSA_ILi8EEESH_EEENS5_IJSH_SC_EEEEEEEvNS4_8identityENS4_23SM90_TMA_LOAD_MULTICASTES1B_vS1C_EENS_8epilogue10collective6detail29Sm90TmaWarpSpecializedAdapterINS1G_15DefaultEpilogueISJ_SK_SK_NS1F_6thread17LinearCombinationISJ_Li1EffLNS1K_9ScaleType4KindE0ELNS_15FloatRoundStyleE2ESJ_EENS1_15EpilogueDefaultEEEEEvvEEEEvNT_6ParamsE,@function
        .size           _ZN7cutlass13device_kernelINS_4gemm6kernel13GemmUniversalIN4cute5tupleIJiiiiEEENS1_10collective13CollectiveMmaINS1_34MainloopSm90TmaGmmaWarpSpecializedILi7ENS5_IJNS4_1CILi2EEENSA_ILi1EEESC_EEENS1_35KernelTmaWarpSpecializedCooperativeEEENS5_IJNSA_ILi256EEESG_NSA_ILi32EEEEEENS_6half_tENS5_IJlSC_lEEESJ_SK_NS4_8TiledMMAINS4_8MMA_AtomIJNS4_4SM904GMMA26MMA_64x256x16_F32F16F16_SSILNSO_5MajorE0ELSQ_0ELNSO_7ScaleInE1ELSR_1EEEEEENS4_6LayoutISD_NS5_IJSC_NSA_ILi0EEESV_EEEEENS5_IJNS4_10UnderscoreESY_SY_EEEEENS4_13SM90_TMA_LOADENS4_14ComposedLayoutINS4_7SwizzleILi2ELi4ELi3EEENS4_18smem_ptr_flag_bitsILi16EEENSU_INS5_IJNSA_ILi8EEESH_EEENS5_IJSH_SC_EEEEEEEvNS4_8identityENS4_23SM90_TMA_LOAD_MULTICASTES1B_vS1C_EENS_8epilogue10collective6detail29Sm90TmaWarpSpecializedAdapterINS1G_15DefaultEpilogueISJ_SK_SK_NS1F_6thread17LinearCombinationISJ_Li1EffLNS1K_9ScaleType4KindE0ELNS_15FloatRoundStyleE2ESJ_EENS1_15EpilogueDefaultEEEEEvvEEEEvNT_6ParamsE,(.L_x_587 - _ZN7cutlass13device_kernelINS_4gemm6kernel13GemmUniversalIN4cute5tupleIJiiiiEEENS1_10collective13CollectiveMmaINS1_34MainloopSm90TmaGmmaWarpSpecializedILi7ENS5_IJNS4_1CILi2EEENSA_ILi1EEESC_EEENS1_35KernelTmaWarpSpecializedCooperativeEEENS5_IJNSA_ILi256EEESG_NSA_ILi32EEEEEENS_6half_tENS5_IJlSC_lEEESJ_SK_NS4_8TiledMMAINS4_8MMA_AtomIJNS4_4SM904GMMA26MMA_64x256x16_F32F16F16_SSILNSO_5MajorE0ELSQ_0ELNSO_7ScaleInE1ELSR_1EEEEEENS4_6LayoutISD_NS5_IJSC_NSA_ILi0EEESV_EEEEENS5_IJNS4_10UnderscoreESY_SY_EEEEENS4_13SM90_TMA_LOADENS4_14ComposedLayoutINS4_7SwizzleILi2ELi4ELi3EEENS4_18smem_ptr_flag_bitsILi16EEENSU_INS5_IJNSA_ILi8EEESH_EEENS5_IJSH_SC_EEEEEEEvNS4_8identityENS4_23SM90_TMA_LOAD_MULTICASTES1B_vS1C_EENS_8epilogue10collective6detail29Sm90TmaWarpSpecializedAdapterINS1G_15DefaultEpilogueISJ_SK_SK_NS1F_6thread17LinearCombinationISJ_Li1EffLNS1K_9ScaleType4KindE0ELNS_15FloatRoundStyleE2ESJ_EENS1_15EpilogueDefaultEEEEEvvEEEEvNT_6ParamsE)
        .other          _ZN7cutlass13device_kernelINS_4gemm6kernel13GemmUniversalIN4cute5tupleIJiiiiEEENS1_10collective13CollectiveMmaINS1_34MainloopSm90TmaGmmaWarpSpecializedILi7ENS5_IJNS4_1CILi2EEENSA_ILi1EEESC_EEENS1_35KernelTmaWarpSpecializedCooperativeEEENS5_IJNSA_ILi256EEESG_NSA_ILi32EEEEEENS_6half_tENS5_IJlSC_lEEESJ_SK_NS4_8TiledMMAINS4_8MMA_AtomIJNS4_4SM904GMMA26MMA_64x256x16_F32F16F16_SSILNSO_5MajorE0ELSQ_0ELNSO_7ScaleInE1ELSR_1EEEEEENS4_6LayoutISD_NS5_IJSC_NSA_ILi0EEESV_EEEEENS5_IJNS4_10UnderscoreESY_SY_EEEEENS4_13SM90_TMA_LOADENS4_14ComposedLayoutINS4_7SwizzleILi2ELi4ELi3EEENS4_18smem_ptr_flag_bitsILi16EEENSU_INS5_IJNSA_ILi8EEESH_EEENS5_IJSH_SC_EEEEEEEvNS4_8identityENS4_23SM90_TMA_LOAD_MULTICASTES1B_vS1C_EENS_8epilogue10collective6detail29Sm90TmaWarpSpecializedAdapterINS1G_15DefaultEpilogueISJ_SK_SK_NS1F_6thread17LinearCombinationISJ_Li1EffLNS1K_9ScaleType4KindE0ELNS_15FloatRoundStyleE2ESJ_EENS1_15EpilogueDefaultEEEEEvvEEEEvNT_6ParamsE,@"STO_CUDA_ENTRY STV_DEFAULT"
_ZN7cutlass13device_kernelINS_4gemm6kernel13GemmUniversalIN4cute5tupleIJiiiiEEENS1_10collective13CollectiveMmaINS1_34MainloopSm90TmaGmmaWarpSpecializedILi7ENS5_IJNS4_1CILi2EEENSA_ILi1EEESC_EEENS1_35KernelTmaWarpSpecializedCooperativeEEENS5_IJNSA_ILi256EEESG_NSA_ILi32EEEEEENS_6half_tENS5_IJlSC_lEEESJ_SK_NS4_8TiledMMAINS4_8MMA_AtomIJNS4_4SM904GMMA26MMA_64x256x16_F32F16F16_SSILNSO_5MajorE0ELSQ_0ELNSO_7ScaleInE1ELSR_1EEEEEENS4_6LayoutISD_NS5_IJSC_NSA_ILi0EEESV_EEEEENS5_IJNS4_10UnderscoreESY_SY_EEEEENS4_13SM90_TMA_LOADENS4_14ComposedLayoutINS4_7SwizzleILi2ELi4ELi3EEENS4_18smem_ptr_flag_bitsILi16EEENSU_INS5_IJNSA_ILi8EEESH_EEENS5_IJSH_SC_EEEEEEEvNS4_8identityENS4_23SM90_TMA_LOAD_MULTICASTES1B_vS1C_EENS_8epilogue10collective6detail29Sm90TmaWarpSpecializedAdapterINS1G_15DefaultEpilogueISJ_SK_SK_NS1F_6thread17LinearCombinationISJ_Li1EffLNS1K_9ScaleType4KindE0ELNS_15FloatRoundStyleE2ESJ_EENS1_15EpilogueDefaultEEEEEvvEEEEvNT_6ParamsE:
[----:B------:R-:W0:Y:S02]  /*0000*/  LDC R1, c[0x0][0x28] ;  /* 0x00000a00ff017b82 */ /* 0x000e240000000800 */
[----:B0-----:R-:W-:Y:S01]  /*0010*/  VIADD R1, R1, 0xfffffb40 ;  /* 0xfffffb4001017836 */ /* 0x001fe20000000000 */
[----:B------:R-:W0:Y:S01]  /*0020*/  S2R R4, SR_TID.X ;  /* 0x0000000000047919 */ /* 0x000e220000002100 */
[----:B------:R-:W-:Y:S01]  /*0030*/  ELECT P0, URZ, PT ;  /* 0x00000000003f782f */ /* 0x000fe20003800000 */
[----:B------:R-:W-:Y:S01]  /*0040*/  BSSY B0, `(.L_x_0) ;  /* 0x0000015000007945 */ /* 0x000fe20003800000 */
[--C-:B0-----:R-:W-:Y:S02]  /*0050*/  SHF.R.U32.HI R0, RZ, 0x5, R4.reuse ;  /* 0x00000005ff007819 */ /* 0x101fe40000011604 */
[----:B------:R-:W-:-:S03]  /*0060*/  SHF.R.U32.HI R2, RZ, 0x7, R4 ;  /* 0x00000007ff027819 */ /* 0x000fc60000011604 */
[----:B------:R-:W0:Y:S04]  /*0070*/  SHFL.IDX PT, R3, R0, RZ, 0x1f ;  /* 0x00001fff00037589 */ /* 0x000e2800000e0000 */
[----:B------:R-:W1:Y:S01]  /*0080*/  SHFL.IDX PT, R2, R2, RZ, 0x1f ;  /* 0x00001fff02027589 */ /* 0x000e6200000e0000 */
[----:B0-----:R-:W-:Y:S02]  /*0090*/  R2UR UR9, R3 ;  /* 0x00000000030972ca */ /* 0x001fe400000e0000 */
[----:B-1----:R-:W-:-:S11]  /*00a0*/  R2UR UR5, R2 ;  /* 0x00000000020572ca */ /* 0x002fd600000e0000 */
[----:B------:R-:W-:Y:S02]  /*00b0*/  USHF.R.S32.HI UR4, URZ, 0x1f, UR9 ;  /* 0x0000001f3f047899 */ /* 0x000fe40008011409 */
[----:B------:R-:W-:Y:S02]  /*00c0*/  ISETP.NE.OR P0, PT, RZ, UR9, !P0 ;  /* 0x00000009ff007c0c */ /* 0x000fe4000c705670 */
[----:B------:R-:W-:-:S04]  /*00d0*/  ULEA.HI UR4, UR4, UR9, URZ, 0x2 ;  /* 0x0000000904047291 */ /* 0x000fc8000f8f103f */
[----:B------:R-:W-:-:S04]  /*00e0*/  ULOP3.LUT UR4, UR4, 0xfffffffc, URZ, 0xc0, !UPT ;  /* 0xfffffffc04047892 */ /* 0x000fc8000f8ec03f */
[----:B------:R-:W-:-:S03]  /*00f0*/  UIADD3 UR9, UR9, -UR4, URZ ;  /* 0x8000000409097290 */ /* 0x000fc6000fffe03f */
[----:B------:R-:W-:Y:S09]  /*0100*/  @P0 BRA `(.L_x_1) ;  /* 0x0000000000200947 */ /* 0x000ff20003800000 */
[----:B------:R-:W-:Y:S02]  /*0110*/  ULDC.64 UR6, c[0x0][0x198] ;  /* 0x0000660000067ab9 */ /* 0x000fe40000000a00 */
[----:B------:R-:W-:Y:S02]  /*0120*/  UIADD3 UR10, UP0, UR6, 0xf0, URZ ;  /* 0x000000f0060a7890 */ /* 0x000fe4000ff1e03f */
[----:B------:R-:W-:Y:S02]  /*0130*/  UIADD3 UR6, UP1, UR6, 0x1f0, URZ ;  /* 0x000001f006067890 */ /* 0x000fe4000ff3e03f */
[----:B------:R-:W-:Y:S02]  /*0140*/  UIADD3.X UR11, URZ, UR7, URZ, UP0, !UPT ;  /* 0x000000073f0b7290 */ /* 0x000fe400087fe43f */
[----:B------:R-:W-:-:S07]  /*0150*/  UIADD3.X UR7, URZ, UR7, URZ, UP1, !UPT ;  /* 0x000000073f077290 */ /* 0x000fce0008ffe43f */
[----:B------:R0:W-:Y:S02]  /*0160*/  UTMACCTL.PF [UR10] ;  /* 0x000000000a0079b9 */ /* 0x0001e40008040000 */
[----:B------:R0:W-:Y:S02]  /*0170*/  UTMACCTL.PF [UR6] ;  /* 0x00000000060079b9 */ /* 0x0001e40008040000 */
[----:B0-----:R-:W-:Y:S01]  /*0180*/  NOP ;  /* 0x0000000000007918 */ /* 0x001fe20000000000 */
.L_x_1:
[----:B------:R-:W-:Y:S05]  /*0190*/  BSYNC B0 ;  /* 0x0000000000007941 */ /* 0x000fea0003800000 */
.L_x_0:
[----:B------:R-:W0:Y:S01]  /*01a0*/  SHFL.IDX PT, R2, R0, RZ, 0x1f ;  /* 0x00001fff00027589 */ /* 0x000e2200000e0000 */
[----:B------:R-:W-:Y:S01]  /*01b0*/  UISETP.NE.AND UP0, UPT, UR9, 0x3, UPT ;  /* 0x000000030900788c */ /* 0x000fe2000bf05270 */
[----:B------:R-:W-:Y:S01]  /*01c0*/  ISETP.NE.AND P1, PT, RZ, UR5, PT ;  /* 0x00000005ff007c0c */ /* 0x000fe2000bf25270 */
[----:B------:R-:W-:Y:S02]  /*01d0*/  UIADD3 UR16, UR5, -0x1, URZ ;  /* 0xffffffff05107890 */ /* 0x000fe4000fffe03f */
[----:B------:R-:W-:Y:S02]  /*01e0*/  UISETP.EQ.OR UP0, UPT, UR9, URZ, !UP0 ;  /* 0x0000003f0900728c */ /* 0x000fe4000c702670 */
[----:B------:R-:W-:Y:S02]  /*01f0*/  UISETP.GE.U32.AND UP1, UPT, UR16, 0x2, UPT ;  /* 0x000000021000788c */ /* 0x000fe4000bf26070 */
[----:B------:R-:W-:-:S04]  /*0200*/  UISETP.EQ.AND UP0, UPT, UR5, URZ, UP0 ;  /* 0x0000003f0500728c */ /* 0x000fc80008702270 */
[----:B------:R-:W-:-:S04]  /*0210*/  USEL UR40, URZ, 0x1, !UP0 ;  /* 0x000000013f287887 */ /* 0x000fc8000c000000 */
[----:B------:R-:W-:Y:S01]  /*0220*/  USEL UR40, UR40, 0x2, UP1 ;  /* 0x0000000228287887 */ /* 0x000fe20008800000 */
[----:B0-----:R-:W-:-:S13]  /*0230*/  ISETP.NE.AND P0, PT, R2, RZ, PT ;  /* 0x000000ff0200720c */ /* 0x001fda0003f05270 */
[----:B------:R-:W-:Y:S05]  /*0240*/  @P0 BRA `(.L_x_2) ;  /* 0x0000000000700947 */ /* 0x000fea0003800000 */
[----:B------:R-:W0:Y:S01]  /*0250*/  S2UR UR8, SR_CgaCtaId ;  /* 0x00000000000879c3 */ /* 0x000e220000008800 */
[----:B------:R-:W-:Y:S01]  /*0260*/  UMOV UR4, 0x400 ;  /* 0x0000040000047882 */ /* 0x000fe20000000000 */
[----:B------:R-:W-:Y:S01]  /*0270*/  UMOV UR5, 0x1 ;  /* 0x0000000100057882 */ /* 0x000fe20000000000 */
[----:B------:R-:W-:Y:S01]  /*0280*/  UMOV UR6, 0x4 ;  /* 0x0000000400067882 */ /* 0x000fe20000000000 */
[----:B------:R-:W-:Y:S01]  /*0290*/  ELECT P0, URZ, PT ;  /* 0x00000000003f782f */ /* 0x000fe20003800000 */
[----:B------:R-:W-:-:S04]  /*02a0*/  UIADD3 UR6, -UR6, 0x100000, URZ ;  /* 0x0010000006067890 */ /* 0x000fc8000fffe13f */
[----:B------:R-:W-:Y:S02]  /*02b0*/  USHF.L.U32 UR7, UR6, 0xb, URZ ;  /* 0x0000000b06077899 */ /* 0x000fe4000800063f */
[----:B------:R-:W-:Y:S02]  /*02c0*/  USHF.L.U32 UR6, UR6, 0x1, URZ ;  /* 0x0000000106067899 */ /* 0x000fe4000800063f */
[----:B0-----:R-:W-:Y:S02]  /*02d0*/  ULEA UR8, UR8, UR4, 0x18 ;  /* 0x0000000408087291 */ /* 0x001fe4000f8ec03f */
[----:B------:R-:W-:-:S04]  /*02e0*/  UIADD3 UR4, -UR5, 0x100000, URZ ;  /* 0x0010000005047890 */ /* 0x000fc8000fffe13f */
[----:B------:R-:W-:Y:S02]  /*02f0*/  USHF.L.U32 UR5, UR4, 0xb, URZ ;  /* 0x0000000b04057899 */ /* 0x000fe4000800063f */
[----:B------:R-:W-:Y:S01]  /*0300*/  USHF.L.U32 UR4, UR4, 0x1, URZ ;  /* 0x0000000104047899 */ /* 0x000fe2000800063f */
[----:B------:R-:W0:Y:S11]  /*0310*/  FENCE.VIEW.ASYNC.S ;  /* 0x00000000000073c6 */ /* 0x000e360000000000 */
[----:B0-----:R0:W1:Y:S01]  /*0320*/  SYNCS.EXCH.64 URZ, [UR8], UR4 ;  /* 0x00000004083f75b2 */ /* 0x0010620008000100 */
[----:B------:R0:W2:Y:S01]  /*0330*/  SYNCS.EXCH.64 URZ, [UR8+0x38], UR6 ;  /* 0x00003806083f75b2 */ /* 0x0000a20008000100 */
[----:B------:R0:W3:Y:S01]  /*0340*/  SYNCS.EXCH.64 URZ, [UR8+0x8], UR4 ;  /* 0x00000804083f75b2 */ /* 0x0000e20008000100 */
[----:B------:R0:W4:Y:S01]  /*0350*/  SYNCS.EXCH.64 URZ, [UR8+0x40], UR6 ;  /* 0x00004006083f75b2 */ /* 0x0001220008000100 */
[----:B------:R0:W0:Y:S01]  /*0360*/  SYNCS.EXCH.64 URZ, [UR8+0x10], UR4 ;  /* 0x00001004083f75b2 */ /* 0x0000220008000100 */
        /* <DEDUP_REMOVED lines=9> */
[----:B------:R-:W-:Y:S01]  /*0400*/  NOP ;  /* 0x0000000000007918 */ /* 0x000fe20000000000 */
.L_x_2:
[----:B------:R-:W5:Y:S01]  /*0410*/  S2UR UR13, SR_CTAID.X ;  /* 0x00000000000d79c3 */ /* 0x000f620000002500 */
[----:B------:R-:W-:Y:S01]  /*0420*/  SHF.R.S32.HI R3, RZ, 0x1f, R4 ;  /* 0x0000001fff037819 */ /* 0x000fe20000011404 */
[----:B------:R1:W2:Y:S01]  /*0430*/  SHFL.IDX PT, R6, R0, RZ, 0x1f ;  /* 0x00001fff00067589 */ /* 0x0002a200000e0000 */
[----:B0-----:R-:W-:Y:S01]  /*0440*/  ULDC UR4, c[0x0][0x150] ;  /* 0x0000540000047ab9 */ /* 0x001fe20000000800 */
[----:B------:R-:W-:Y:S02]  /*0450*/  ELECT P0, URZ, PT ;  /* 0x00000000003f782f */ /* 0x000fe40003800000 */
[----:B------:R-:W-:Y:S01]  /*0460*/  LEA.HI R3, R3, R4, RZ, 0x7 ;  /* 0x0000000403037211 */ /* 0x000fe200078f38ff */
[----:B------:R-:W-:Y:S01]  /*0470*/  ULDC UR5, c[0x0][0x154] ;  /* 0x0000550000057ab9 */ /* 0x000fe20000000800 */
[----:B------:R-:W-:Y:S01]  /*0480*/  SHF.R.S32.HI R7, RZ, 0x1f, R2 ;  /* 0x0000001fff077819 */ /* 0x000fe20000011402 */
[----:B------:R-:W0:Y:S01]  /*0490*/  S2UR UR10, SR_CTAID.Y ;  /* 0x00000000000a79c3 */ /* 0x000e220000002600 */
[----:B------:R-:W-:Y:S01]  /*04a0*/  LOP3.LUT R3, R3, 0xffffff80, RZ, 0xc0, !PT ;  /* 0xffffff8003037812 */ /* 0x000fe200078ec0ff */
[----:B------:R-:W-:Y:S01]  /*04b0*/  ULDC UR8, c[0x0][0x144] ;  /* 0x0000510000087ab9 */ /* 0x000fe20000000800 */
[----:B------:R-:W-:Y:S01]  /*04c0*/  LEA.HI R7, R7, R2, RZ, 0x2 ;  /* 0x0000000207077211 */ /* 0x000fe200078f10ff */
[----:B------:R-:W-:Y:S01]  /*04d0*/  NOP ;  /* 0x0000000000007918 */ /* 0x000fe20000000000 */
[----:B------:R-:W-:Y:S01]  /*04e0*/  NOP ;  /* 0x0000000000007918 */ /* 0x000fe20000000000 */
[----:B------:R-:W-:Y:S01]  /*04f0*/  IMAD.IADD R3, R4, 0x1, -R3 ;  /* 0x0000000104037824 */ /* 0x000fe200078e0a03 */
[----:B------:R-:W-:Y:S01]  /*0500*/  LOP3.LUT R7, R7, 0x3ffffffc, RZ, 0xc0, !PT ;  /* 0x3ffffffc07077812 */ /* 0x000fe200078ec0ff */
[----:B------:R-:W-:Y:S01]  /*0510*/  ULDC UR11, c[0x0][0x148] ;  /* 0x00005200000b7ab9 */ /* 0x000fe20000000800 */
[----:B------:R-:W-:-:S02]  /*0520*/  IMAD.MOV.U32 R17, RZ, RZ, 0x1 ;  /* 0x00000001ff117424 */ /* 0x000fc400078e00ff */
[----:B------:R-:W-:Y:S01]  /*0530*/  SHF.R.S32.HI R4, RZ, 0x1f, R3 ;  /* 0x0000001fff047819 */ /* 0x000fe20000011403 */
[----:B------:R-:W-:-:S03]  /*0540*/  IMAD.IADD R2, R2, 0x1, -R7 ;  /* 0x0000000102027824 */ /* 0x000fc600078e0a07 */
[----:B------:R-:W-:Y:S02]  /*0550*/  LEA.HI R4, R4, R3, RZ, 0x3 ;  /* 0x0000000304047211 */ /* 0x000fe400078f18ff */
[----:B-----5:R-:W-:Y:S02]  /*0560*/  I2FP.F32.U32 R5, UR13 ;  /* 0x0000000d00057c45 */ /* 0x020fe40008201000 */
[--C-:B-1----:R-:W-:Y:S02]  /*0570*/  SHF.R.S32.HI R0, RZ, 0x3, R4.reuse ;  /* 0x00000003ff007819 */ /* 0x102fe40000011404 */
[----:B--2---:R-:W-:Y:S01]  /*0580*/  ISETP.NE.OR P0, PT, R6, RZ, !P0 ;  /* 0x000000ff0600720c */ /* 0x004fe20004705670 */
[----:B------:R-:W-:Y:S01]  /*0590*/  FMUL R8, R5, UR4 ;  /* 0x0000000405087c20 */ /* 0x000fe20008400000 */
[----:B------:R-:W-:-:S04]  /*05a0*/  SHF.R.S32.HI R5, RZ, 0x1f, R4 ;  /* 0x0000001fff057819 */ /* 0x000fc80000011404 */
[----:B------:R-:W-:Y:S01]  /*05b0*/  LEA.HI R5, R5, R0, RZ, 0x2 ;  /* 0x0000000005057211 */ /* 0x000fe200078f10ff */
[----:B------:R-:W1:Y:S03]  /*05c0*/  F2I.U32.TRUNC.NTZ R8, R8 ;  /* 0x0000000800087305 */ /* 0x000e66000020f000 */
[----:B------:R-:W-:-:S03]  /*05d0*/  LOP3.LUT R5, R5, 0xfffffffc, RZ, 0xc0, !PT ;  /* 0xfffffffc05057812 */ /* 0x000fc600078ec0ff */
[----:B------:R-:W-:Y:S01]  /*05e0*/  VOTEU.ALL UP0, P0 ;  /* 0x00000000003f7886 */ /* 0x000fe20000000000 */
[----:B------:R-:W-:Y:S01]  /*05f0*/  VOTEU.ALL UP1, P0 ;  /* 0x00000000003f7886 */ /* 0x000fe20000020000 */
[----:B------:R-:W-:Y:S01]  /*0600*/  IMAD.IADD R5, R0, 0x1, -R5 ;  /* 0x0000000100057824 */ /* 0x000fe200078e0a05 */
[----:B0-----:R-:W-:Y:S02]  /*0610*/  I2FP.F32.U32 R0, UR10 ;  /* 0x0000000a00007c45 */ /* 0x001fe40008201000 */
[----:B------:R-:W0:Y:S01]  /*0620*/  @!UP0 S2UR UR7, SR_CgaCtaId ;  /* 0x00000000000789c3 */ /* 0x000e220000008800 */
[----:B------:R-:W-:Y:S01]  /*0630*/  IMAD R2, R2, 0x4, R5 ;  /* 0x0000000402027824 */ /* 0x000fe200078e0205 */
[----:B------:R-:W-:Y:S01]  /*0640*/  @!UP0 UMOV UR6, 0x400 ;  /* 0x0000040000068882 */ /* 0x000fe20000000000 */
[----:B------:R-:W-:Y:S01]  /*0650*/  FMUL R4, R0, UR5 ;  /* 0x0000000500047c20 */ /* 0x000fe20008400000 */
[----:B-1----:R-:W-:Y:S02]  /*0660*/  R2UR UR4, R8 ;  /* 0x00000000080472ca */ /* 0x002fe400000e0000 */
[----:B------:R-:W-:-:S03]  /*0670*/  LEA.HI R0, R2, R2, RZ, 0x1 ;  /* 0x0000000202007211 */ /* 0x000fc600078f08ff */
[----:B------:R-:W1:Y:S01]  /*0680*/  F2I.U32.TRUNC.NTZ R4, R4 ;  /* 0x0000000400047305 */ /* 0x000e62000020f000 */
[----:B------:R-:W-:-:S05]  /*0690*/  LOP3.LUT R5, R0, 0xfffffffe, RZ, 0xc0, !PT ;  /* 0xfffffffe00057812 */ /* 0x000fca00078ec0ff */
[----:B------:R-:W-:Y:S02]  /*06a0*/  IMAD.IADD R5, R2, 0x1, -R5 ;  /* 0x0000000102057824 */ /* 0x000fe400078e0a05 */
[----:B------:R-:W-:-:S04]  /*06b0*/  UIADD3 UR4, -UR4, URZ, URZ ;  /* 0x0000003f04047290 */ /* 0x000fc8000fffe13f */
[----:B------:R-:W-:Y:S01]  /*06c0*/  UIMAD UR8, UR8, UR4, UR13 ;  /* 0x00000004080872a4 */ /* 0x000fe2000f8e020d */
[----:B-1----:R-:W-:Y:S02]  /*06d0*/  R2UR UR12, R4 ;  /* 0x00000000040c72ca */ /* 0x002fe400000e0000 */
[----:B------:R-:W-:Y:S01]  /*06e0*/  UMOV UR4, 0x20 ;  /* 0x0000002000047882 */ /* 0x000fe20000000000 */
[----:B------:R-:W1:Y:S02]  /*06f0*/  LDC R4, c[0x0][0x140] ;  /* 0x00005000ff047b82 */ /* 0x000e640000000800 */
[----:B------:R-:W-:Y:S01]  /*0700*/  ISETP.NE.AND P3, PT, R5, UR8, PT ;  /* 0x0000000805007c0c */ /* 0x000fe2000bf65270 */
[----:B------:R-:W-:-:S04]  /*0710*/  @!UP0 UIADD3 UR4, -UR4, 0x100000, URZ ;  /* 0x0010000004048890 */ /* 0x000fc8000fffe13f */
[----:B------:R-:W-:Y:S02]  /*0720*/  @!UP0 USHF.L.U32 UR5, UR4, 0xb, URZ ;  /* 0x0000000b04058899 */ /* 0x000fe4000800063f */
[----:B------:R-:W-:Y:S01]  /*0730*/  @!UP0 USHF.L.U32 UR4, UR4, 0x1, URZ ;  /* 0x0000000104048899 */ /* 0x000fe2000800063f */
[C---:B------:R-:W-:Y:S01]  /*0740*/  SHF.L.U32 R5, R2.reuse, 0x2, RZ ;  /* 0x0000000202057819 */ /* 0x040fe200000006ff */
[----:B0-----:R-:W-:Y:S01]  /*0750*/  @!UP0 ULEA UR6, UR7, UR6, 0x18 ;  /* 0x0000000607068291 */ /* 0x001fe2000f8ec03f */
[----:B------:R-:W-:Y:S02]  /*0760*/  VOTEU.ALL UP0, P0 ;  /* 0x00000000003f7886 */ /* 0x000fe40000000000 */
[----:B------:R-:W-:Y:S02]  /*0770*/  LOP3.LUT R152, R2, 0xc, R5, 0x78, !PT ;  /* 0x0000000c02987812 */ /* 0x000fe400078e7805 */
[----:B------:R-:W-:Y:S01]  /*0780*/  LOP3.LUT P0, RZ, R3, 0x7, RZ, 0xc0, !PT ;  /* 0x0000000703ff7812 */ /* 0x000fe2000780c0ff */
[----:B------:R-:W-:-:S03]  /*0790*/  UIADD3 UR12, -UR12, URZ, URZ ;  /* 0x0000003f0c0c7290 */ /* 0x000fc6000fffe13f */
[C---:B------:R-:W-:Y:S02]  /*07a0*/  ISETP.LT.U32.AND P0, PT, R152.reuse, 0x2, !P0 ;  /* 0x000000029800780c */ /* 0x040fe40004701070 */
[----:B------:R-:W-:Y:S01]  /*07b0*/  @P3 LEA.HI R0, R152, R152, RZ, 0x1 ;  /* 0x0000009898003211 */ /* 0x000fe200078f08ff */
[----:B------:R-:W0:Y:S02]  /*07c0*/  FENCE.VIEW.ASYNC.S ;  /* 0x00000000000073c6 */ /* 0x000e240000000000 */
[----:B0-----:R-:W0:Y:S01]  /*07d0*/  @!UP0 SYNCS.EXCH.64 URZ, [UR6+0x80], UR4 ;  /* 0x00008004063f85b2 */ /* 0x001e220008000100 */
[----:B------:R-:W-:Y:S02]  /*07e0*/  @P3 SHF.R.S32.HI R0, RZ, 0x1, R0 ;  /* 0x00000001ff003819 */ /* 0x000fe40000011400 */
[----:B-1----:R-:W-:Y:S01]  /*07f0*/  ISETP.EQ.U32.AND P2, PT, R4, 0x1, PT ;  /* 0x000000010400780c */ /* 0x002fe20003f42070 */
[----:B------:R1:W2:Y:S01]  /*0800*/  @!UP1 SYNCS.EXCH.64 URZ, [UR6+0x88], UR4 ;  /* 0x00008804063f95b2 */ /* 0x0002a20008000100 */
[----:B------:R-:W-:Y:S01]  /*0810*/  NOP ;  /* 0x0000000000007918 */ /* 0x000fe20000000000 */
[----:B-1----:R-:W-:-:S06]  /*0820*/  UIMAD UR4, UR11, UR12, UR10 ;  /* 0x0000000c0b0472a4 */ /* 0x002fcc000f8e020a */
[----:B------:R-:W-:Y:S02]  /*0830*/  @P3 ISETP.NE.AND P4, PT, R0, UR4, PT ;  /* 0x0000000400003c0c */ /* 0x000fe4000bf85270 */
[----:B------:R-:W-:Y:S02]  /*0840*/  SEL R0, RZ, 0x1, !P0 ;  /* 0x00000001ff007807 */ /* 0x000fe40004000000 */
[----:B------:R-:W-:-:S04]  /*0850*/  @P3 SEL R17, RZ, 0x1, P4 ;  /* 0x00000001ff113807 */ /* 0x000fc80002000000 */
[----:B------:R-:W-:Y:S01]  /*0860*/  LOP3.LUT R17, R17, R0, RZ, 0xc0, !PT ;  /* 0x0000000011117212 */ /* 0x000fe200078ec0ff */
[----:B0-----:R-:W-:Y:S06]  /*0870*/  @!P2 BRA `(.L_x_3) ;  /* 0x000000000008a947 */ /* 0x001fec0003800000 */
[----:B--234-:R-:W-:Y:S01]  /*0880*/  UCGABAR_ARV ;  /* 0x00000000000079c7 */ /* 0x01cfe20008000000 */
[----:B------:R-:W-:Y:S05]  /*0890*/  BRA `(.L_x_4) ;  /* 0x0000000000047947 */ /* 0x000fea0003800000 */
.L_x_3:
[----:B--234-:R-:W-:Y:S01]  /*08a0*/  NOP ;  /* 0x0000000000007918 */ /* 0x01cfe20000000000 */
.L_x_4:
[----:B------:R-:W-:Y:S01]  /*08b0*/  ULDC UR4, c[0x0][0x65c] ;  /* 0x0001970000047ab9 */ /* 0x000fe20000000800 */
[----:B------:R-:W-:Y:S01]  /*08c0*/  UMOV UR5, URZ ;  /* 0x0000003f00057c82 */ /* 0x000fe20008000000 */
[----:B------:R-:W-:-:S03]  /*08d0*/  UISETP.NE.AND UP0, UPT, UR4, 0x1, UPT ;  /* 0x000000010400788c */ /* 0x000fc6000bf05270 */
[----:B------:R-:W-:Y:S01]  /*08e0*/  UMOV UR4, UR13 ;  /* 0x0000000d00047c82 */ /* 0x000fe20008000000 */
[----:B------:R-:W-:Y:S02]  /*08f0*/  UP2UR UR45, UPR, URZ, 0x1 ;  /* 0x000000013f2d7883 */ /* 0x000fe40008000000 */
[----:B------:R-:W-:Y:S02]  /*0900*/  PLOP3.LUT P0, PT, PT, PT, UP0, 0x80, 0x0 ;  /* 0x000000000000781c */ /* 0x000fe40003f0f008 */
[----:B------:R-:W-:Y:S02]  /*0910*/  PLOP3.LUT P3, PT, PT, PT, UP0, 0x80, 0x0 ;  /* 0x000000000000781c */ /* 0x000fe40003f6f008 */
[----:B------:R-:W-:Y:S01]  /*0920*/  PLOP3.LUT P5, PT, PT, PT, UP0, 0x80, 0x0 ;  /* 0x000000000000781c */ /* 0x000fe20003faf008 */
[----:B------:R-:W-:Y:S01]  /*0930*/  @UP0 ULDC UR14, c[0x0][0x10] ;  /* 0x00000400000e0ab9 */ /* 0x000fe20000000800 */
[----:B------:R-:W-:Y:S01]  /*0940*/  @UP0 UMOV UR6, UR10 ;  /* 0x0000000a00060c82 */ /* 0x000fe20008000000 */
[----:B------:R-:W-:Y:S01]  /*0950*/  @UP0 UMOV UR7, URZ ;  /* 0x0000003f00070c82 */ /* 0x000fe20008000000 */
[----:B------:R-:W-:Y:S01]  /*0960*/  PLOP3.LUT P4, PT, PT, PT, UP0, 0x80, 0x0 ;  /* 0x000000000000781c */ /* 0x000fe20003f8f008 */
[----:B------:R-:W-:-:S03]  /*0970*/  @UP0 UIMAD.WIDE.U32 UR14, UR13, UR14, UR6 ;  /* 0x0000000e0d0e02a5 */ /* 0x000fc6000f8e0006 */
[----:B------:R-:W-:Y:S01]  /*0980*/  @!UP0 ULDC UR7, c[0x0][0xc] ;  /* 0x0000030000078ab9 */ /* 0x000fe20000000800 */
[----:B------:R-:W-:Y:S01]  /*0990*/  @UP0 UMOV UR6, URZ ;  /* 0x0000003f00060c82 */ /* 0x000fe20008000000 */
[----:B------:R-:W-:Y:S01]  /*09a0*/  @!UP0 UIMAD.WIDE.U32 UR4, UR10, UR7, UR4 ;  /* 0x000000070a0482a5 */ /* 0x000fe2000f8e0004 */
[----:B------:R-:W-:Y:S01]  /*09b0*/  IMAD.U32 R2, RZ, RZ, UR14 ;  /* 0x0000000eff027e24 */ /* 0x000fe2000f8e00ff */
[----:B------:R-:W-:Y:S02]  /*09c0*/  @UP0 UIADD3 UR6, UR15, UR6, URZ ;  /* 0x000000060f060290 */ /* 0x000fe4000fffe03f */
[----:B------:R-:W-:Y:S02]  /*09d0*/  IMAD.U32 R3, RZ, RZ, UR15 ;  /* 0x0000000fff037e24 */ /* 0x000fe4000f8e00ff */
[----:B------:R-:W-:Y:S01]  /*09e0*/  @P0 IMAD.MOV.U32 R7, RZ, RZ, R2 ;  /* 0x000000ffff070224 */ /* 0x000fe200078e0002 */
[----:B------:R-:W-:Y:S01]  /*09f0*/  MOV R3, UR5 ;  /* 0x0000000500037c02 */ /* 0x000fe20008000f00 */
[----:B------:R-:W-:-:S02]  /*0a00*/  IMAD.U32 R5, RZ, RZ, UR5 ;  /* 0x00000005ff057e24 */ /* 0x000fc4000f8e00ff */
[----:B------:R-:W-:Y:S02]  /*0a10*/  IMAD.U32 R2, RZ, RZ, UR4 ;  /* 0x00000004ff027e24 */ /* 0x000fe4000f8e00ff */
[----:B------:R-:W-:Y:S02]  /*0a20*/  @P3 IMAD.U32 R6, RZ, RZ, UR6 ;  /* 0x00000006ff063e24 */ /* 0x000fe4000f8e00ff */
[----:B------:R-:W-:Y:S02]  /*0a30*/  @!P5 IMAD.MOV.U32 R6, RZ, RZ, R5 ;  /* 0x000000ffff06d224 */ /* 0x000fe400078e0005 */
[----:B------:R-:W-:Y:S02]  /*0a40*/  @!P4 IMAD.MOV.U32 R7, RZ, RZ, R2 ;  /* 0x000000ffff07c224 */ /* 0x000fe400078e0002 */
[----:B------:R-:W-:Y:S01]  /*0a50*/  IMAD.U32 R4, RZ, RZ, UR4 ;  /* 0x00000004ff047e24 */ /* 0x000fe2000f8e00ff */
[----:B------:R0:W-:Y:S04]  /*0a60*/  STL [R1+0x200], R6 ;  /* 0x0002000601007387 */ /* 0x0001e80000100800 */
[----:B------:R0:W-:Y:S01]  /*0a70*/  STL [R1+0x204], R7 ;  /* 0x0002040701007387 */ /* 0x0001e20000100800 */
[----:B------:R-:W-:Y:S05]  /*0a80*/  @!P2 BRA `(.L_x_5) ;  /* 0x00000000000ca947 */ /* 0x000fea0003800000 */
[----:B------:R-:W-:Y:S01]  /*0a90*/  UCGABAR_WAIT ;  /* 0x0000000000007dc7 */ /* 0x000fe20008000000 */
[----:B------:R-:W-:Y:S01]  /*0aa0*/  CCTL.IVALL ;  /* 0x00000000ff00798f */ /* 0x000fe20002000000 */
[----:B------:R-:W-:Y:S05]  /*0ab0*/  BRA `(.L_x_6) ;  /* 0x0000000000047947 */ /* 0x000fea0003800000 */
.L_x_5:
[----:B------:R-:W-:Y:S06]  /*0ac0*/  BAR.SYNC.DEFER_BLOCKING 0x0 ;  /* 0x0000000000007b1d */ /* 0x000fec0000010000 */
.L_x_6:
[----:B------:R-:W-:Y:S05]  /*0ad0*/  @!P1 BRA `(.L_x_7) ;  /* 0x0000015400c09947 */ /* 0x000fea0003800000 */
[----:B------:R-:W-:-:S06]  /*0ae0*/  UISETP.GT.U32.AND UP0, UPT, UR16, 0x1, UPT ;  /* 0x000000011000788c */ /* 0x000fcc000bf04070 */
[----:B------:R-:W-:-:S13]  /*0af0*/  PLOP3.LUT P0, PT, PT, PT, UP0, 0x80, 0x0 ;  /* 0x000000000000781c */ /* 0x000fda0003f0f008 */
[----:B------:R-:W-:Y:S05]  /*0b00*/  @P0 EXIT ;  /* 0x000000000000094d */ /* 0x000fea0003800000 */
[----:B------:R-:W-:Y:S01]  /*0b10*/  ULDC.64 UR4, c[0x0][0x650] ;  /* 0x0001940000047ab9 */ /* 0x000fe20000000a00 */
[----:B------:R-:W-:Y:S01]  /*0b20*/  UMOV UR41, 0xffffffff ;  /* 0xffffffff00297882 */ /* 0x000fe20000000000 */
[----:B------:R-:W-:Y:S01]  /*0b30*/  ISETP.GE.U32.AND P0, PT, R7, UR4, PT ;  /* 0x0000000407007c0c */ /* 0x000fe2000bf06070 */
[----:B------:R-:W-:Y:S01]  /*0b40*/  UMOV UR42, 0xffffffff ;  /* 0xffffffff002a7882 */ /* 0x000fe20000000000 */
[----:B------:R-:W-:Y:S01]  /*0b50*/  UMOV UR43, 0xffffffff ;  /* 0xffffffff002b7882 */ /* 0x000fe20000000000 */
[----:B------:R-:W-:Y:S02]  /*0b60*/  PRMT R0, RZ, 0x7610, R0 ;  /* 0x00007610ff007816 */ /* 0x000fe40000000000 */
[----:B------:R-:W-:-:S13]  /*0b70*/  ISETP.GE.U32.AND.EX P0, PT, R6, UR5, PT, P0 ;  /* 0x0000000506007c0c */ /* 0x000fda000bf06100 */
[----:B------:R-:W-:Y:S05]  /*0b80*/  @P0 BRA `(.L_x_8) ;  /* 0x0000000400480947 */ /* 0x000fea0003800000 */
[----:B------:R-:W-:Y:S01]  /*0b90*/  ULDC.64 UR16, c[0x0][0x628] ;  /* 0x00018a0000107ab9 */ /* 0x000fe20000000a00 */
[C---:B------:R-:W-:Y:S01]  /*0ba0*/  R2UR UR19, R7.reuse ;  /* 0x00000000071372ca */ /* 0x040fe200000e0000 */
[----:B------:R-:W-:Y:S01]  /*0bb0*/  ULDC UR18, c[0x0][0x630] ;  /* 0x00018c0000127ab9 */ /* 0x000fe20000000800 */
[----:B------:R-:W-:Y:S02]  /*0bc0*/  ISETP.NE.U32.AND P0, PT, RZ, UR16, PT ;  /* 0x00000010ff007c0c */ /* 0x000fe4000bf05070 */
[----:B------:R-:W-:Y:S02]  /*0bd0*/  R2UR UR4, R7 ;  /* 0x00000000070472ca */ /* 0x000fe400000e0000 */
[----:B------:R-:W-:Y:S02]  /*0be0*/  ISETP.NE.AND.EX P0, PT, RZ, UR17, PT, P0 ;  /* 0x00000011ff007c0c */ /* 0x000fe4000bf05300 */
[----:B------:R-:W-:-:S11]  /*0bf0*/  R2UR UR5, R6 ;  /* 0x00000000060572ca */ /* 0x000fd600000e0000 */
[----:B------:R-:W-:Y:S05]  /*0c00*/  @!P0 BRA `(.L_x_9) ;  /* 0x0000000000308947 */ /* 0x000fea0003800000 */
[----:B------:R-:W-:Y:S01]  /*0c10*/  R2UR UR4, R7 ;  /* 0x00000000070472ca */ /* 0x000fe200000e0000 */
[----:B------:R-:W-:Y:S01]  /*0c20*/  ULDC UR9, c[0x0][0x634] ;  /* 0x00018d0000097ab9 */ /* 0x000fe20000000800 */
[----:B------:R-:W-:-:S11]  /*0c30*/  R2UR UR13, R6 ;  /* 0x00000000060d72ca */ /* 0x000fd600000e0000 */
[----:B------:R-:W-:-:S04]  /*0c40*/  UIADD3 UR9, UP0, UR4, UR9, URZ ;  /* 0x0000000904097290 */ /* 0x000fc8000ff1e03f */
[----:B------:R-:W-:-:S04]  /*0c50*/  UIADD3.X UR13, URZ, UR13, URZ, UP0, !UPT ;  /* 0x0000000d3f0d7290 */ /* 0x000fc800087fe43f */
[----:B------:R-:W-:-:S04]  /*0c60*/  UIMAD.WIDE.U32 UR4, UR13, UR16, URZ ;  /* 0x000000100d0472a5 */ /* 0x000fc8000f8e003f */
[----:B------:R-:W-:Y:S02]  /*0c70*/  UIMAD.WIDE.U32 UR6, UP0, UR9, UR17, UR4 ;  /* 0x00000011090672a5 */ /* 0x000fe4000f800004 */
[----:B------:R-:W-:Y:S02]  /*0c80*/  UIMAD.WIDE.U32 UR4, UR9, UR16, URZ ;  /* 0x00000010090472a5 */ /* 0x000fe4000f8e003f */
[----:B------:R-:W-:Y:S02]  /*0c90*/  UIADD3.X UR15, URZ, URZ, URZ, UP0, !UPT ;  /* 0x0000003f3f0f7290 */ /* 0x000fe400087fe43f */
[----:B------:R-:W-:Y:S01]  /*0ca0*/  UIADD3 URZ, UP0, UR5, UR6, URZ ;  /* 0x00000006053f7290 */ /* 0x000fe2000ff1e03f */
[----:B------:R-:W-:-:S03]  /*0cb0*/  UMOV UR14, UR7 ;  /* 0x00000007000e7c82 */ /* 0x000fc60008000000 */
[----:B------:R-:W-:-:S12]  /*0cc0*/  UIMAD.WIDE.U32.X UR4, UR13, UR17, UR14, UP0 ;  /* 0x000000110d0472a5 */ /* 0x000fd800080e040e */
.L_x_9:
[----:B------:R-:W-:Y:S01]  /*0cd0*/  USHF.R.U64 UR43, UR4, UR18, UR5 ;  /* 0x00000012042b7299 */ /* 0x000fe20008001205 */
[----:B------:R-:W-:Y:S01]  /*0ce0*/  R2UR UR7, R6 ;  /* 0x00000000060772ca */ /* 0x000fe200000e0000 */
[----:B------:R-:W-:Y:S02]  /*0cf0*/  USHF.R.U32.HI UR4, URZ, UR18, UR5 ;  /* 0x000000123f047299 */ /* 0x000fe40008011605 */
[----:B------:R-:W-:Y:S01]  /*0d00*/  UIADD3 UR5, UP0, URZ, -UR43, URZ ;  /* 0x8000002b3f057290 */ /* 0x000fe2000ff1e03f */
[----:B------:R-:W-:Y:S01]  /*0d10*/  ULDC.64 UR14, c[0x0][0x620] ;  /* 0x00018800000e7ab9 */ /* 0x000fe20000000a00 */
[----:B------:R-:W-:Y:S02]  /*0d20*/  UMOV UR6, UR19 ;  /* 0x0000001300067c82 */ /* 0x000fe40008000000 */
[----:B------:R-:W-:Y:S01]  /*0d30*/  UIADD3.X UR4, URZ, ~UR4, URZ, UP0, !UPT ;  /* 0x800000043f047290 */ /* 0x000fe200087fe43f */
[----:B------:R-:W-:Y:S01]  /*0d40*/  ULDC UR9, c[0x0][0x618] ;  /* 0x0001860000097ab9 */ /* 0x000fe20000000800 */
[----:B------:R-:W-:-:S02]  /*0d50*/  UIMAD UR12, UR11, UR12, UR10 ;  /* 0x0000000c0b0c72a4 */ /* 0x000fc4000f8e020a */
[----:B------:R-:W-:Y:S02]  /*0d60*/  UIMAD UR4, UR4, UR14, URZ ;  /* 0x0000000e040472a4 */ /* 0x000fe4000f8e023f */
[----:B------:R-:W-:Y:S02]  /*0d70*/  UIMAD.WIDE.U32 UR6, UR5, UR14, UR6 ;  /* 0x0000000e050672a5 */ /* 0x000fe4000f8e0006 */
[----:B------:R-:W-:Y:S01]  /*0d80*/  UIMAD UR4, UR5, UR15, UR4 ;  /* 0x0000000f050472a4 */ /* 0x000fe2000f8e0204 */
[----:B------:R-:W-:Y:S01]  /*0d90*/  ULDC UR10, c[0x0][0x608] ;  /* 0x00018200000a7ab9 */ /* 0x000fe20000000800 */
[----:B------:R-:W-:Y:S02]  /*0da0*/  ULDC UR18, c[0x0][0x658] ;  /* 0x0001960000127ab9 */ /* 0x000fe40000000800 */
[----:B------:R-:W-:Y:S01]  /*0db0*/  UIADD3 UR7, UR7, UR4, URZ ;  /* 0x0000000407077290 */ /* 0x000fe2000fffe03f */
[----:B------:R-:W-:Y:S02]  /*0dc0*/  UMOV UR11, 0xffffffff ;  /* 0xffffffff000b7882 */ /* 0x000fe40000000000 */
[----:B------:R-:W-:Y:S01]  /*0dd0*/  ULDC.64 UR4, c[0x0][0x640] ;  /* 0x0001900000047ab9 */ /* 0x000fe20000000a00 */
[----:B------:R-:W-:Y:S01]  /*0de0*/  USHF.R.U64 UR16, UR6, UR9, UR7 ;  /* 0x0000000906107299 */ /* 0x000fe20008001207 */
[----:B------:R-:W-:Y:S01]  /*0df0*/  ISETP.NE.U32.AND P0, PT, RZ, UR4, PT ;  /* 0x00000004ff007c0c */ /* 0x000fe2000bf05070 */
[----:B------:R-:W-:-:S02]  /*0e00*/  USHF.R.U32.HI UR7, URZ, UR9, UR7 ;  /* 0x000000093f077299 */ /* 0x000fc40008011607 */
[----:B------:R-:W-:Y:S01]  /*0e10*/  USHF.L.U32 UR6, UR11, UR18, URZ ;  /* 0x000000120b067299 */ /* 0x000fe2000800063f */
[----:B------:R-:W-:Y:S01]  /*0e20*/  ISETP.NE.AND.EX P0, PT, RZ, UR5, PT, P0 ;  /* 0x00000005ff007c0c */ /* 0x000fe2000bf05300 */
[----:B------:R-:W-:Y:S02]  /*0e30*/  USHF.R.U64 UR22, UR16, UR10, UR7 ;  /* 0x0000000a10167299 */ /* 0x000fe40008001207 */
[----:B------:R-:W-:Y:S02]  /*0e40*/  USHF.R.U32.HI UR7, URZ, UR10, UR7 ;  /* 0x0000000a3f077299 */ /* 0x000fe40008011607 */
[----:B------:R-:W-:Y:S02]  /*0e50*/  UISETP.NE.AND UP1, UPT, UR45, URZ, UPT ;  /* 0x0000003f2d00728c */ /* 0x000fe4000bf25270 */
[----:B------:R-:W-:Y:S01]  /*0e60*/  USHF.R.U64 UR23, UR22, UR18, UR7 ;  /* 0x0000001216177299 */ /* 0x000fe20008001207 */
[----:B------:R-:W-:Y:S01]  /*0e70*/  ULDC UR17, c[0x0][0x600] ;  /* 0x0001800000117ab9 */ /* 0x000fe20000000800 */
[----:B------:R-:W-:-:S02]  /*0e80*/  ULOP3.LUT UR13, URZ, UR6, URZ, 0x33, !UPT ;  /* 0x000000063f0d7292 */ /* 0x000fc4000f8e333f */
[----:B------:R-:W-:Y:S02]  /*0e90*/  UIADD3 UR15, UR17, -0x1, URZ ;  /* 0xffffffff110f7890 */ /* 0x000fe4000fffe03f */
[----:B------:R-:W-:Y:S02]  /*0ea0*/  USEL UR12, UR8, UR12, !UP1 ;  /* 0x0000000c080c7287 */ /* 0x000fe4000c800000 */
[----:B------:R-:W-:Y:S01]  /*0eb0*/  USHF.R.U32.HI UR7, URZ, UR18, UR7 ;  /* 0x000000123f077299 */ /* 0x000fe20008011607 */
[----:B------:R-:W-:Y:S01]  /*0ec0*/  ULDC UR19, c[0x0][0x648] ;  /* 0x0001920000137ab9 */ /* 0x000fe20000000800 */
[----:B------:R-:W-:Y:S01]  /*0ed0*/  ULDC UR20, c[0x0][0x638] ;  /* 0x00018e0000147ab9 */ /* 0x000fe20000000800 */
[----:B------:R-:W-:Y:S01]  /*0ee0*/  UMOV UR21, 0x1 ;  /* 0x0000000100157882 */ /* 0x000fe20000000000 */
[----:B------:R-:W-:Y:S01]  /*0ef0*/  UMOV UR6, UR23 ;  /* 0x0000001700067c82 */ /* 0x000fe20008000000 */
[----:B------:R-:W-:Y:S07]  /*0f00*/  @!P0 BRA `(.L_x_10) ;  /* 0x0000000000308947 */ /* 0x000fee0003800000 */
[----:B------:R-:W-:Y:S02]  /*0f10*/  ULDC UR10, c[0x0][0x64c] ;  /* 0x00019300000a7ab9 */ /* 0x000fe40000000800 */
        /* <DEDUP_REMOVED lines=8> */
[----:B------:R-:W-:-:S07]  /*0fa0*/  UIMAD.WIDE.U32.X UR4, UR14, UR5, UR10, UP0 ;  /* 0x000000050e0472a5 */ /* 0x000fce00080e040a */
[----:B------:R-:W-:Y:S01]  /*0fb0*/  UMOV UR6, UR4 ;  /* 0x0000000400067c82 */ /* 0x000fe20008000000 */
[----:B------:R-:W-:-:S05]  /*0fc0*/  UMOV UR7, UR5 ;  /* 0x0000000500077c82 */ /* 0x000fca0008000000 */
.L_x_10:
[----:B------:R-:W-:Y:S01]  /*0fd0*/  USHF.R.U64 UR5, UR6, UR19, UR7 ;  /* 0x0000001306057299 */ /* 0x000fe20008001207 */
[----:B------:R-:W-:Y:S01]  /*0fe0*/  IMAD.MOV.U32 R0, RZ, RZ, 0x1 ;  /* 0x00000001ff007424 */ /* 0x000fe200078e00ff */
[----:B------:R-:W-:Y:S02]  /*0ff0*/  USHF.L.U32 UR4, UR21, UR18, URZ ;  /* 0x0000001215047299 */ /* 0x000fe4000800063f */
[----:B------:R-:W-:Y:S02]  /*1000*/  ULOP3.LUT UR13, UR22, UR13, URZ, 0xc0, !UPT ;  /* 0x0000000d160d7292 */ /* 0x000fe4000f8ec03f */
[----:B------:R-:W-:Y:S02]  /*1010*/  UIADD3 UR6, -UR5, URZ, URZ ;  /* 0x0000003f05067290 */ /* 0x000fe4000fffe13f */
[----:B------:R-:W-:Y:S02]  /*1020*/  UIMAD UR13, UR4, UR5, UR13 ;  /* 0x00000005040d72a4 */ /* 0x000fe4000f8e020d */
[----:B------:R-:W-:-:S02]  /*1030*/  ULOP3.LUT UR15, UR16, UR15, URZ, 0xc0, !UPT ;  /* 0x0000000f100f7292 */ /* 0x000fc4000f8ec03f */
[----:B------:R-:W-:Y:S01]  /*1040*/  UIMAD UR4, UR6, UR20, UR23 ;  /* 0x00000014060472a4 */ /* 0x000fe2000f8e0217 */
[----:B------:R-:W-:Y:S01]  /*1050*/  ULDC UR5, c[0x0][0x610] ;  /* 0x0001840000057ab9 */ /* 0x000fe20000000800 */
[----:B------:R-:W-:Y:S02]  /*1060*/  UISETP.NE.AND UP0, UPT, UR45, URZ, UPT ;  /* 0x0000003f2d00728c */ /* 0x000fe4000bf05270 */
[----:B------:R-:W-:Y:S02]  /*1070*/  UIMAD UR12, UR13, UR5, UR12 ;  /* 0x000000050d0c72a4 */ /* 0x000fe4000f8e020c */
[----:B------:R-:W-:-:S04]  /*1080*/  UIMAD UR4, UR4, UR17, UR15 ;  /* 0x00000011040472a4 */ /* 0x000fc8000f8e020f */
[----:B------:R-:W-:Y:S02]  /*1090*/  USEL UR42, UR4, UR12, !UP0 ;  /* 0x0000000c042a7287 */ /* 0x000fe4000c000000 */
[----:B------:R-:W-:-:S12]  /*10a0*/  USEL UR41, UR12, UR4, !UP0 ;  /* 0x000000040c297287 */ /* 0x000fd8000c000000 */
.L_x_8:
[----:B------:R-:W-:-:S08]  /*10b0*/  NOP ;  /* 0x0000000000007918 */ /* 0x000fd00000000000 */
[----:B------:R-:W1:Y:S02]  /*10c0*/  USETMAXREG.TRY_ALLOC.CTAPOOL UP0, 0xf0 ;  /* 0x000000f0000079c8 */ /* 0x000e640008000600 */
[----:B-1----:R-:W-:-:S13]  /*10d0*/  PLOP3.LUT P0, PT, PT, PT, UP0, 0x80, 0x0 ;  /* 0x000000000000781c */ /* 0x002fda0003f0f008 */
[----:B------:R-:W-:Y:S05]  /*10e0*/  @!P0 BRA `(.L_x_8) ;  /* 0xfffffffc00f08947 */ /* 0x000fea000383ffff */
[----:B------:R-:W-:Y:S01]  /*10f0*/  ULDC.64 UR4, c[0x0][0x598] ;  /* 0x0001660000047ab9 */ /* 0x000fe20000000a00 */
[----:B------:R-:W-:Y:S01]  /*1100*/  ULDC.64 UR36, c[0x0][0x208] ;  /* 0x0000820000247ab9 */ /* 0x000fe20000000a00 */
[----:B------:R-:W-:-:S04]  /*1110*/  ISETP.NE.U32.AND P0, PT, RZ, UR4, PT ;  /* 0x00000004ff007c0c */ /* 0x000fc8000bf05070 */
[----:B------:R-:W-:-:S13]  /*1120*/  ISETP.NE.AND.EX P0, PT, RZ, UR5, PT, P0 ;  /* 0x00000005ff007c0c */ /* 0x000fda000bf05300 */
[----:B------:R-:W-:Y:S05]  /*1130*/  @!P0 BRA `(.L_x_11) ;  /* 0x00000000001c8947 */ /* 0x000fea0003800000 */
[----:B------:R-:W1:Y:S02]  /*1140*/  LDC.64 R2, c[0x0][0x598] ;  /* 0x00016600ff027b82 */ /* 0x000e640000000a00 */
[----:B-1----:R-:W2:Y:S02]  /*1150*/  LDG.E.64 R2, desc[UR36][R2.64] ;  /* 0x0000002402027981 */ /* 0x002ea4000c1e1b00 */
[----:B--2---:R-:W-:-:S04]  /*1160*/  ISETP.NE.U32.AND P0, PT, R2, RZ, PT ;  /* 0x000000ff0200720c */ /* 0x004fc80003f05070 */
[----:B------:R-:W-:-:S13]  /*1170*/  ISETP.NE.AND.EX P0, PT, R3, RZ, PT, P0 ;  /* 0x000000ff0300720c */ /* 0x000fda0003f05300 */
[----:B------:R-:W-:Y:S05]  /*1180*/  @!P0 BRA `(.L_x_11) ;  /* 0x0000000000088947 */ /* 0x000fea0003800000 */
[----:B------:R1:W5:Y:S01]  /*1190*/  LD.E R2, desc[UR36][R2.64] ;  /* 0x0000002402027980 */ /* 0x000362000c101900 */
[----:B------:R-:W-:Y:S05]  /*11a0*/  BRA `(.L_x_12) ;  /* 0x0000000000247947 */ /* 0x000fea0003800000 */
.L_x_11:
[----:B------:R-:W-:Y:S02]  /*11b0*/  ULDC.64 UR4, c[0x0][0x588] ;  /* 0x0001620000047ab9 */ /* 0x000fe40000000a00 */
[----:B------:R-:W-:-:S04]  /*11c0*/  ISETP.NE.U32.AND P0, PT, RZ, UR4, PT ;  /* 0x00000004ff007c0c */ /* 0x000fc8000bf05070 */
[----:B------:R-:W-:-:S13]  /*11d0*/  ISETP.NE.AND.EX P0, PT, RZ, UR5, PT, P0 ;  /* 0x00000005ff007c0c */ /* 0x000fda000bf05300 */
[----:B------:R-:W-:Y:S05]  /*11e0*/  @!P0 BRA `(.L_x_13) ;  /* 0x00000000000c8947 */ /* 0x000fea0003800000 */
[----:B------:R-:W1:Y:S02]  /*11f0*/  LDC.64 R2, c[0x0][0x588] ;  /* 0x00016200ff027b82 */ /* 0x000e640000000a00 */
[----:B-1----:R2:W5:Y:S01]  /*1200*/  LDG.E R2, desc[UR36][R2.64] ;  /* 0x0000002402027981 */ /* 0x002562000c1e1900 */
[----:B------:R-:W-:Y:S05]  /*1210*/  BRA `(.L_x_12) ;  /* 0x0000000000087947 */ /* 0x000fea0003800000 */
.L_x_13:
[----:B------:R-:W-:Y:S02]  /*1220*/  ULDC UR4, c[0x0][0x580] ;  /* 0x0001600000047ab9 */ /* 0x000fe40000000800 */
[----:B------:R-:W-:-:S07]  /*1230*/  IMAD.U32 R2, RZ, RZ, UR4 ;  /* 0x00000004ff027e24 */ /* 0x000fce000f8e00ff */
.L_x_12:
[----:B------:R-:W-:Y:S02]  /*1240*/  ULDC.64 UR4, c[0x0][0x5a0] ;  /* 0x0001680000047ab9 */ /* 0x000fe40000000a00 */
[----:B------:R-:W-:-:S04]  /*1250*/  ISETP.NE.U32.AND P0, PT, RZ, UR4, PT ;  /* 0x00000004ff007c0c */ /* 0x000fc8000bf05070 */
[----:B------:R-:W-:-:S13]  /*1260*/  ISETP.NE.AND.EX P0, PT, RZ, UR5, PT, P0 ;  /* 0x00000005ff007c0c */ /* 0x000fda000bf05300 */
[----:B------:R-:W-:Y:S05]  /*1270*/  @!P0 BRA `(.L_x_14) ;  /* 0x00000000001c8947 */ /* 0x000fea0003800000 */
[----:B------:R-:W3:Y:S02]  /*1280*/  LDC.64 R4, c[0x0][0x5a0] ;  /* 0x00016800ff047b82 */ /* 0x000ee40000000a00 */
[----:B---3--:R-:W3:Y:S02]  /*1290*/  LDG.E.64 R4, desc[UR36][R4.64] ;  /* 0x0000002404047981 */ /* 0x008ee4000c1e1b00 */
[----:B---3--:R-:W-:-:S04]  /*12a0*/  ISETP.NE.U32.AND P0, PT, R4, RZ, PT ;  /* 0x000000ff0400720c */ /* 0x008fc80003f05070 */
[----:B------:R-:W-:-:S13]  /*12b0*/  ISETP.NE.AND.EX P0, PT, R5, RZ, PT, P0 ;  /* 0x000000ff0500720c */ /* 0x000fda0003f05300 */
[----:B------:R-:W-:Y:S05]  /*12c0*/  @!P0 BRA `(.L_x_14) ;  /* 0x0000000000088947 */ /* 0x000fea0003800000 */
[----:B------:R3:W5:Y:S01]  /*12d0*/  LD.E R16, desc[UR36][R4.64] ;  /* 0x0000002404107980 */ /* 0x000762000c101900 */
[----:B------:R-:W-:Y:S05]  /*12e0*/  BRA `(.L_x_15) ;  /* 0x0000000000247947 */ /* 0x000fea0003800000 */
.L_x_14:
[----:B------:R-:W-:Y:S02]  /*12f0*/  ULDC.64 UR4, c[0x0][0x590] ;  /* 0x0001640000047ab9 */ /* 0x000fe40000000a00 */
[----:B------:R-:W-:-:S04]  /*1300*/  ISETP.NE.U32.AND P0, PT, RZ, UR4, PT ;  /* 0x00000004ff007c0c */ /* 0x000fc8000bf05070 */
[----:B------:R-:W-:-:S13]  /*1310*/  ISETP.NE.AND.EX P0, PT, RZ, UR5, PT, P0 ;  /* 0x00000005ff007c0c */ /* 0x000fda000bf05300 */
[----:B------:R-:W-:Y:S05]  /*1320*/  @!P0 BRA `(.L_x_16) ;  /* 0x00000000000c8947 */ /* 0x000fea0003800000 */
[----:B------:R-:W3:Y:S02]  /*1330*/  LDC.64 R4, c[0x0][0x590] ;  /* 0x00016400ff047b82 */ /* 0x000ee40000000a00 */
[----:B---3--:R4:W5:Y:S01]  /*1340*/  LDG.E R16, desc[UR36][R4.64] ;  /* 0x0000002404107981 */ /* 0x008962000c1e1900 */
[----:B------:R-:W-:Y:S05]  /*1350*/  BRA `(.L_x_15) ;  /* 0x0000000000087947 */ /* 0x000fea0003800000 */
.L_x_16:
[----:B------:R-:W-:Y:S02]  /*1360*/  ULDC UR4, c[0x0][0x584] ;  /* 0x0001610000047ab9 */ /* 0x000fe40000000800 */
[----:B------:R-:W-:-:S07]  /*1370*/  MOV R16, UR4 ;  /* 0x0000000400107c02 */ /* 0x000fce0008000f00 */
.L_x_15:
[----:B------:R-:W-:-:S13]  /*1380*/  LOP3.LUT P0, RZ, R0, 0xff, RZ, 0xc0, !PT ;  /* 0x000000ff00ff7812 */ /* 0x000fda000780c0ff */
[----:B------:R-:W-:Y:S05]  /*1390*/  @!P0 EXIT ;  /* 0x000000000000894d */ /* 0x000fea0003800000 */
[----:B------:R-:W-:Y:S01]  /*13a0*/  ULDC UR4, c[0x0][0x28c] ;  /* 0x0000a30000047ab9 */ /* 0x000fe20000000800 */
[----:B------:R-:W-:Y:S01]  /*13b0*/  UMOV UR38, URZ ;  /* 0x0000003f00267c82 */ /* 0x000fe20008000000 */
[----:B------:R-:W-:Y:S01]  /*13c0*/  UIADD3 UR4, UR4, 0x1f, URZ ;  /* 0x0000001f04047890 */ /* 0x000fe2000fffe03f */
[----:B------:R-:W-:-:S03]  /*13d0*/  UMOV UR39, URZ ;  /* 0x0000003f00277c82 */ /* 0x000fc60008000000 */
[----:B------:R-:W-:-:S04]  /*13e0*/  USHF.R.S32.HI UR5, URZ, 0x1f, UR4 ;  /* 0x0000001f3f057899 */ /* 0x000fc80008011404 */
[----:B------:R-:W-:-:S04]  /*13f0*/  ULEA.HI UR5, UR5, UR4, URZ, 0x5 ;  /* 0x0000000405057291 */ /* 0x000fc8000f8f283f */
[----:B------:R-:W-:-:S12]  /*1400*/  USHF.R.S32.HI UR44, URZ, 0x5, UR5 ;  /* 0x000000053f2c7899 */ /* 0x000fd80008011405 */
.L_x_546:
[----:B------:R-:W0:Y:S01]  /*1410*/  S2R R0, SR_TID.X ;  /* 0x0000000000007919 */ /* 0x000e220000002100 */
[----:B-1----:R-:W1:Y:S01]  /*1420*/  S2UR UR7, SR_CgaCtaId ;  /* 0x00000000000779c3 */ /* 0x002e620000008800 */
[----:B------:R-:W-:Y:S02]  /*1430*/  UMOV UR6, 0x400 ;  /* 0x0000040000067882 */ /* 0x000fe40000000000 */
[----:B-1----:R-:W-:Y:S01]  /*1440*/  ULEA UR6, UR7, UR6, 0x18 ;  /* 0x0000000607067291 */ /* 0x002fe2000f8ec03f */
[----:B0-----:R-:W-:-:S04]  /*1450*/  LOP3.LUT R0, R0, 0x80, RZ, 0xc0, !PT ;  /* 0x0000008000007812 */ /* 0x001fc800078ec0ff */
[----:B------:R-:W-:-:S06]  /*1460*/  SHF.R.U32.HI R0, RZ, 0x7, R0 ;  /* 0x00000007ff007819 */ /* 0x000fcc0000011600 */
[----:B------:R-:W0:Y:S02]  /*1470*/  SHFL.IDX PT, R0, R0, RZ, 0x1f ;  /* 0x00001fff00007589 */ /* 0x000e2400000e0000 */
[----:B0-----:R-:W-:-:S13]  /*1480*/  R2UR UR4, R0 ;  /* 0x00000000000472ca */ /* 0x001fda00000e0000 */
[----:B------:R-:W-:-:S04]  /*1490*/  ULEA.HI UR5, UR4, UR4, URZ, 0x1 ;  /* 0x0000000404057291 */ /* 0x000fc8000f8f083f */
[----:B------:R-:W-:-:S04]  /*14a0*/  ULOP3.LUT UR5, UR5, 0xffffe, URZ, 0xc0, !UPT ;  /* 0x000ffffe05057892 */ /* 0x000fc8000f8ec03f */
[----:B------:R-:W-:-:S03]  /*14b0*/  UIADD3 UR5, UR4, -UR5, URZ ;  /* 0x8000000504057290 */ /* 0x000fc6000fffe03f */
[----:B------:R-:W-:Y:S01]  /*14c0*/  ULDC UR4, c[0x0][0x28c] ;  /* 0x0000a30000047ab9 */ /* 0x000fe20000000800 */
[----:B------:R-:W-:Y:S01]  /*14d0*/  ULEA UR5, UR5, UR6, 0xc ;  /* 0x0000000605057291 */ /* 0x000fe2000f8e603f */
[----:B------:R-:W-:-:S03]  /*14e0*/  ISETP.LT.AND P0, PT, RZ, UR4, PT ;  /* 0x00000004ff007c0c */ /* 0x000fc6000bf01270 */
[----:B------:R-:W-:-:S04]  /*14f0*/  UIADD3 UR5, UR5, 0x180, URZ ;  /* 0x0000018005057890 */ /* 0x000fc8000fffe03f */
[----:B------:R-:W-:-:S04]  /*1500*/  USHF.R.U32.HI UR5, URZ, 0x4, UR5 ;  /* 0x000000043f057899 */ /* 0x000fc80008011605 */
[----:B------:R-:W-:Y:S02]  /*1510*/  ULOP3.LUT UR46, UR5, 0x3fff, URZ, 0xc0, !UPT ;  /* 0x00003fff052e7892 */ /* 0x000fe4000f8ec03f */
[----:B---3--:R-:W-:Y:S10]  /*1520*/  @P0 BRA `(.L_x_17) ;  /* 0x0000000000400947 */ /* 0x008ff40003800000 */
[----:B------:R-:W-:Y:S01]  /*1530*/  MOV R0, 0x0 ;  /* 0x0000000000007802 */ /* 0x000fe20000000f00 */
[----:B------:R-:W-:Y:S01]  /*1540*/  ULDC.64 UR4, c[0x4][0x68] ;  /* 0x01001a0000047ab9 */ /* 0x000fe20000000a00 */
[----:B------:R-:W-:Y:S01]  /*1550*/  ULDC.64 UR6, c[0x4][0x8] ;  /* 0x0100020000067ab9 */ /* 0x000fe20000000a00 */
[----:B---34-:R-:W-:Y:S01]  /*1560*/  IMAD.U32 R4, RZ, RZ, UR4 ;  /* 0x00000004ff047e24 */ /* 0x018fe2000f8e00ff */
[----:B------:R0:W1:Y:S01]  /*1570*/  LDC.64 R14, c[0x4][R0] ;  /* 0x01000000000e7b82 */ /* 0x0000620000000a00 */
[----:B------:R-:W-:Y:S01]  /*1580*/  IMAD.U32 R5, RZ, RZ, UR5 ;  /* 0x00000005ff057e24 */ /* 0x000fe2000f8e00ff */
[----:B------:R-:W-:Y:S01]  /*1590*/  ULDC.64 UR4, c[0x4][0x70] ;  /* 0x01001c0000047ab9 */ /* 0x000fe20000000a00 */
[----:B------:R-:W-:Y:S01]  /*15a0*/  IMAD.U32 R10, RZ, RZ, UR6 ;  /* 0x00000006ff0a7e24 */ /* 0x000fe2000f8e00ff */
[----:B------:R-:W-:Y:S01]  /*15b0*/  MOV R8, 0x1e1 ;  /* 0x000001e100087802 */ /* 0x000fe20000000f00 */
[----:B------:R-:W-:Y:S02]  /*15c0*/  IMAD.U32 R6, RZ, RZ, UR4 ;  /* 0x00000004ff067e24 */ /* 0x000fe4000f8e00ff */
[----:B------:R-:W-:-:S02]  /*15d0*/  IMAD.U32 R7, RZ, RZ, UR5 ;  /* 0x00000005ff077e24 */ /* 0x000fc4000f8e00ff */
[----:B------:R-:W-:Y:S02]  /*15e0*/  IMAD.U32 R11, RZ, RZ, UR7 ;  /* 0x00000007ff0b7e24 */ /* 0x000fe4000f8e00ff */
[----:B------:R-:W-:Y:S02]  /*15f0*/  IMAD.MOV.U32 R12, RZ, RZ, 0x1 ;  /* 0x00000001ff0c7424 */ /* 0x000fe400078e00ff */
[----:B0-----:R-:W-:-:S07]  /*1600*/  IMAD.MOV.U32 R13, RZ, RZ, RZ ;  /* 0x000000ffff0d7224 */ /* 0x001fce00078e00ff */
[----:B------:R-:W-:-:S07]  /*1610*/  LEPC R20, `(.L_x_17) ;  /* 0x000000001014794e */ /* 0x000fce0000000000 */
[----:B-12--5:R-:W-:Y:S05]  /*1620*/  CALL.ABS.NOINC R14 ;  /* 0x000000000e007343 */ /* 0x026fea0003c00000 */
.L_x_17:
[----:B------:R-:W-:-:S06]  /*1630*/  ULOP3.LUT UR4, UR40, 0x1, URZ, 0xfc, !UPT ;  /* 0x0000000128047892 */ /* 0x000fcc000f8efc3f */
[----:B------:R-:W-:-:S05]  /*1640*/  IMAD.U32 R0, RZ, RZ, UR4 ;  /* 0x00000004ff007e24 */ /* 0x000fca000f8e00ff */
[----:B------:R-:W-:-:S13]  /*1650*/  ISETP.NE.AND P0, PT, R0, 0x3, PT ;  /* 0x000000030000780c */ /* 0x000fda0003f05270 */
[----:B------:R-:W-:Y:S05]  /*1660*/  @!P0 BRA `(.L_x_18) ;  /* 0x0000000000048947 */ /* 0x000fea0003800000 */
[----:B------:R-:W-:Y:S01]  /*1670*/  BPT.TRAP 0x1 ;  /* 0x000000040000795c */ /* 0x000fe20000300000 */
.L_x_18:
[----:B------:R-:W0:Y:S01]  /*1680*/  S2UR UR5, SR_CgaCtaId ;  /* 0x00000000000579c3 */ /* 0x000e220000008800 */
[----:B------:R-:W-:Y:S01]  /*1690*/  UMOV UR4, 0x400 ;  /* 0x0000040000047882 */ /* 0x000fe20000000000 */
[----:B---34-:R-:W-:Y:S02]  /*16a0*/  IMAD.U32 R5, RZ, RZ, UR39 ;  /* 0x00000027ff057e24 */ /* 0x018fe4000f8e00ff */
[----:B--2---:R-:W-:-:S05]  /*16b0*/  IMAD.U32 R3, RZ, RZ, UR38 ;  /* 0x00000026ff037e24 */ /* 0x004fca000f8e00ff */
[----:B------:R-:W-:Y:S01]  /*16c0*/  SHF.L.U32 R3, R3, 0x1f, RZ ;  /* 0x0000001f03037819 */ /* 0x000fe200000006ff */
[----:B0-----:R-:W-:-:S06]  /*16d0*/  ULEA UR4, UR5, UR4, 0x18 ;  /* 0x0000000405047291 */ /* 0x001fcc000f8ec03f */
[----:B------:R-:W-:-:S05]  /*16e0*/  IMAD.U32 R0, RZ, RZ, UR4 ;  /* 0x00000004ff007e24 */ /* 0x000fca000f8e00ff */
[----:B------:R-:W-:-:S04]  /*16f0*/  LEA R4, R5, R0, 0x3 ;  /* 0x0000000005047211 */ /* 0x000fc800078e18ff */
[----:B------:R0:W1:Y:S01]  /*1700*/  SYNCS.PHASECHK.TRANS64.TRYWAIT P1, [R4+URZ], R3 ;  /* 0x00000003040075a7 */ /* 0x000062000802017f */
[----:B------:R-:W-:Y:S05]  /*1710*/  @!P0 BRA `(.L_x_19) ;  /* 0x0000000000048947 */ /* 0x000fea0003800000 */
[----:B------:R-:W-:Y:S01]  /*1720*/  BPT.TRAP 0x1 ;  /* 0x000000040000795c */ /* 0x000fe20000300000 */
.L_x_19:
[----:B-1----:R-:W-:Y:S05]  /*1730*/  @P1 BRA `(.L_x_20) ;  /* 0x0000000000081947 */ /* 0x002fea0003800000 */
[----:B------:R-:W1:Y:S02]  /*1740*/  SYNCS.PHASECHK.TRANS64.TRYWAIT P1, [R4+URZ], R3 ;  /* 0x00000003040075a7 */ /* 0x000e64000802017f */
[----:B-1----:R-:W-:Y:S05]  /*1750*/  @!P1 BRA `(.L_x_21) ;  /* 0x0000016000e49947 */ /* 0x002fea0003800000 */
.L_x_20:
[----:B------:R-:W-:-:S04]  /*1760*/  UISETP.LT.AND UP0, UPT, UR44, 0x1, UPT ;  /* 0x000000012c00788c */ /* 0x000fc8000bf01270 */
[----:B------:R-:W-:-:S06]  /*1770*/  USEL UR4, UR44, 0x1, UP0 ;  /* 0x000000012c047887 */ /* 0x000fcc0008000000 */
[----:B01----:R-:W-:Y:S01]  /*1780*/  IMAD.U32 R4, RZ, RZ, UR4 ;  /* 0x00000004ff047e24 */ /* 0x003fe2000f8e00ff */
[----:B------:R-:W-:Y:S05]  /*1790*/  WARPSYNC.ALL ;  /* 0x0000000000007948 */ /* 0x000fea0003800000 */
[----:B------:R-:W-:-:S04]  /*17a0*/  IADD3 R4, -R4, UR44, RZ ;  /* 0x0000002c04047c10 */ /* 0x000fc8000fffe1ff */
[----:B------:R-:W-:Y:S02]  /*17b0*/  ISETP.GE.AND P1, PT, R4, 0x1, PT ;  /* 0x000000010400780c */ /* 0x000fe40003f26270 */
[----:B------:R-:W-:Y:S01]  /*17c0*/  R2UR UR4, R0 ;  /* 0x00000000000472ca */ /* 0x000fe200000e0000 */
[----:B------:R-:W-:Y:S01]  /*17d0*/  ULOP3.LUT UR8, UR46, 0x10000, URZ, 0xfc, !UPT ;  /* 0x000100002e087892 */ /* 0x000fe2000f8efc3f */
[----:B------:R-:W-:Y:S01]  /*17e0*/  WARPGROUP.ARRIVE ;  /* 0x00000000000079c5 */ /* 0x000fe20000000000 */
[----:B------:R-:W-:Y:S01]  /*17f0*/  UMOV UR5, 0x80000020 ;  /* 0x8000002000057882 */ /* 0x000fe20000000000 */
[----:B------:R-:W-:Y:S01]  /*1800*/  UMOV UR7, 0x80000020 ;  /* 0x8000002000077882 */ /* 0x000fe20000000000 */
[----:B------:R-:W-:-:S08]  /*1810*/  ULEA UR10, UR39, UR8, 0xa ;  /* 0x00000008270a7291 */ /* 0x000fd0000f8e503f */
[----:B------:R-:W-:-:S04]  /*1820*/  UIADD3 UR4, UR4, 0x1c180, URZ ;  /* 0x0001c18004047890 */ /* 0x000fc8000fffe03f */
[----:B------:R-:W-:-:S04]  /*1830*/  USHF.R.U32.HI UR4, URZ, 0x4, UR4 ;  /* 0x000000043f047899 */ /* 0x000fc80008011604 */
[----:B------:R-:W-:-:S04]  /*1840*/  ULOP3.LUT UR4, UR4, 0x3fff, URZ, 0xc0, !UPT ;  /* 0x00003fff04047892 */ /* 0x000fc8000f8ec03f */
[----:B------:R-:W-:-:S03]  /*1850*/  ULOP3.LUT UR9, UR4, 0x10000, URZ, 0xfc, !UPT ;  /* 0x0001000004097892 */ /* 0x000fc6000f8efc3f */
[----:B------:R-:W-:Y:S01]  /*1860*/  UMOV UR4, UR10 ;  /* 0x0000000a00047c82 */ /* 0x000fe20008000000 */
[----:B------:R-:W-:-:S07]  /*1870*/  ULEA UR11, UR39, UR9, 0xa ;  /* 0x00000009270b7291 */ /* 0x000fce000f8e503f */
[----:B------:R-:W-:Y:S02]  /*1880*/  UMOV UR6, UR11 ;  /* 0x0000000b00067c82 */ /* 0x000fe40008000000 */
[----:B------:R-:W-:Y:S01]  /*1890*/  HGMMA.64x256x16.F32 R24, gdesc[UR4], RZ, !UPT, gsb0 ;  /* 0x03e00000041879f0 */ /* 0x000fe2000c0008ff */
[----:B------:R-:W-:Y:S01]  /*18a0*/  UIADD3 UR4, UR10, 0x200, URZ ;  /* 0x000002000a047890 */ /* 0x000fe2000fffe03f */
[----:B------:R-:W-:Y:S01]  /*18b0*/  UMOV UR5, 0x80000020 ;  /* 0x8000002000057882 */ /* 0x000fe20000000000 */
[----:B------:R-:W-:Y:S02]  /*18c0*/  WARPGROUP.DEPBAR.LE gsb0, 0x0 ;  /* 0x00008000000079c5 */ /* 0x000fe40000010000 */
[----:B------:R-:W-:Y:S01]  /*18d0*/  STL.64 [R1], R24 ;  /* 0x0000001801007387 */ /* 0x000fe20000100a00 */
[----:B------:R-:W-:Y:S01]  /*18e0*/  IMAD.MOV.U32 R235, RZ, RZ, R51 ;  /* 0x000000ffffeb7224 */ /* 0x000fe200078e0033 */
[----:B------:R-:W-:Y:S01]  /*18f0*/  MOV R230, R56 ;  /* 0x0000003800e67202 */ /* 0x000fe20000000f00 */
[----:B------:R-:W-:Y:S01]  /*1900*/  IMAD.MOV.U32 R234, RZ, RZ, R52 ;  /* 0x000000ffffea7224 */ /* 0x000fe200078e0034 */
[----:B------:R-:W-:Y:S01]  /*1910*/  STL.64 [R1+0x8], R26 ;  /* 0x0000081a01007387 */ /* 0x000fe20000100a00 */
        /* <DEDUP_REMOVED lines=47> */
[----:B------:R-:W-:Y:S01]  /*1c10*/  MOV R8, R147 ;  /* 0x0000009300087202 */ /* 0x000fe20000000f00 */
[----:B------:R-:W-:Y:S01]  /*1c20*/  IMAD.MOV.U32 R165, RZ, RZ, R81 ;  /* 0x000000ffffa57224 */ /* 0x000fe200078e0051 */
[----:B------:R0:W-:Y:S01]  /*1c30*/  STL [R1+0x68], R50 ;  /* 0x0000683201007387 */ /* 0x0001e20000100800 */
[----:B------:R-:W-:-:S02]  /*1c40*/  IMAD.MOV.U32 R166, RZ, RZ, R82 ;  /* 0x000000ffffa67224 */ /* 0x000fc400078e0052 */
[----:B------:R-:W-:Y:S01]  /*1c50*/  IMAD.MOV.U32 R167, RZ, RZ, R83 ;  /* 0x000000ffffa77224 */ /* 0x000fe200078e0053 */
[----:B------:R-:W-:Y:S01]  /*1c60*/  STL [R1+0x2b8], R152 ;  /* 0x0002b89801007387 */ /* 0x000fe20000100800 */
[----:B------:R-:W-:Y:S02]  /*1c70*/  IMAD.MOV.U32 R169, RZ, RZ, R85 ;  /* 0x000000ffffa97224 */ /* 0x000fe400078e0055 */
[----:B------:R-:W-:Y:S02]  /*1c80*/  IMAD.MOV.U32 R170, RZ, RZ, R86 ;  /* 0x000000ffffaa7224 */ /* 0x000fe400078e0056 */
[----:B------:R-:W-:Y:S02]  /*1c90*/  IMAD.MOV.U32 R171, RZ, RZ, R87 ;  /* 0x000000ffffab7224 */ /* 0x000fe400078e0057 */
[----:B------:R-:W-:Y:S02]  /*1ca0*/  IMAD.MOV.U32 R172, RZ, RZ, R88 ;  /* 0x000000ffffac7224 */ /* 0x000fe400078e0058 */
[----:B------:R-:W-:-:S02]  /*1cb0*/  IMAD.MOV.U32 R173, RZ, RZ, R89 ;  /* 0x000000ffffad7224 */ /* 0x000fc400078e0059 */
[----:B------:R-:W-:Y:S02]  /*1cc0*/  IMAD.MOV.U32 R174, RZ, RZ, R90 ;  /* 0x000000ffffae7224 */ /* 0x000fe400078e005a */
        /* <DEDUP_REMOVED lines=52> */
[----:B0-----:R-:W-:-:S06]  /*2010*/  WARPGROUP.ARRIVE ;  /* 0x00000000000079c5 */ /* 0x001fcc0000000000 */
[----:B------:R-:W-:Y:S03]  /*2020*/  HGMMA.64x256x16.F32 R24, gdesc[UR4], RZ, !UPT, gsb0 ;  /* 0x03e00000041879f0 */ /* 0x000fe6000c0008ff */
[----:B------:R-:W-:Y:S02]  /*2030*/  WARPGROUP.DEPBAR.LE gsb0, 0x0 ;  /* 0x00008000000079c5 */ /* 0x000fe40000010000 */
[----:B------:R-:W-:Y:S04]  /*2040*/  STL.64 [R1+0x2b0], R150 ;  /* 0x0002b09601007387 */ /* 0x000fe80000100a00 */
        /* <DEDUP_REMOVED lines=20> */
[----:B------:R0:W-:Y:S04]  /*2190*/  STL.64 [R1+0x208], R108 ;  /* 0x0002086c01007387 */ /* 0x0001e80000100a00 */
[----:B0-----:R-:W2:Y:S04]  /*21a0*/  LDL.LU R108, [R1] ;  /* 0x00000000016c7983 */ /* 0x001ea80000300800 */
[----:B------:R-:W2:Y:S04]  /*21b0*/  LDL.LU R109, [R1+0x4] ;  /* 0x00000400016d7983 */ /* 0x000ea80000300800 */
        /* <DEDUP_REMOVED lines=24> */
[----:B------:R-:W2:Y:S01]  /*2340*/  LDL.LU R134, [R1+0x68] ;  /* 0x0000680001867983 */ /* 0x000ea20000300800 */
[----:B------:R-:W-:Y:S01]  /*2350*/  IMAD.MOV.U32 R135, RZ, RZ, R235 ;  /* 0x000000ffff877224 */ /* 0x000fe200078e00eb */
[----:B------:R-:W-:Y:S01]  /*2360*/  MOV R137, R233 ;  /* 0x000000e900897202 */ /* 0x000fe20000000f00 */
[----:B------:R-:W-:Y:S01]  /*2370*/  IMAD.MOV.U32 R136, RZ, RZ, R234 ;  /* 0x000000ffff887224 */ /* 0x000fe200078e00ea */
[----:B------:R-:W-:Y:S01]  /*2380*/  MOV R144, R226 ;  /* 0x000000e200907202 */ /* 0x000fe20000000f00 */
[----:B------:R-:W-:Y:S01]  /*2390*/  IMAD.MOV.U32 R138, RZ, RZ, R232 ;  /* 0x000000ffff8a7224 */ /* 0x000fe200078e00e8 */
[----:B------:R-:W-:Y:S01]  /*23a0*/  MOV R151, R219 ;  /* 0x000000db00977202 */ /* 0x000fe20000000f00 */
[----:B------:R-:W-:Y:S01]  /*23b0*/  IMAD.MOV.U32 R139, RZ, RZ, R231 ;  /* 0x000000ffff8b7224 */ /* 0x000fe200078e00e7 */
[----:B------:R-:W-:Y:S01]  /*23c0*/  UIADD3 UR4, UR10, 0x2, URZ ;  /* 0x000000020a047890 */ /* 0x000fe2000fffe03f */
[----:B------:R-:W-:Y:S01]  /*23d0*/  IMAD.MOV.U32 R140, RZ, RZ, R230 ;  /* 0x000000ffff8c7224 */ /* 0x000fe200078e00e6 */
[----:B------:R-:W-:Y:S01]  /*23e0*/  MOV R230, R9 ;  /* 0x0000000900e67202 */ /* 0x000fe20000000f00 */
[----:B------:R-:W-:Y:S01]  /*23f0*/  IMAD.MOV.U32 R141, RZ, RZ, R229 ;  /* 0x000000ffff8d7224 */ /* 0x000fe200078e00e5 */
[----:B------:R-:W-:Y:S01]  /*2400*/  UIADD3 UR6, UR11, 0x2, URZ ;  /* 0x000000020b067890 */ /* 0x000fe2000fffe03f */
[----:B------:R-:W-:Y:S01]  /*2410*/  IMAD.MOV.U32 R142, RZ, RZ, R228 ;  /* 0x000000ffff8e7224 */ /* 0x000fe200078e00e4 */
[----:B------:R-:W-:Y:S01]  /*2420*/  UMOV UR5, 0x80000020 ;  /* 0x8000002000057882 */ /* 0x000fe20000000000 */
[----:B------:R-:W-:Y:S01]  /*2430*/  IMAD.MOV.U32 R143, RZ, RZ, R227 ;  /* 0x000000ffff8f7224 */ /* 0x000fe200078e00e3 */
[----:B------:R-:W-:Y:S01]  /*2440*/  UMOV UR7, 0x80000020 ;  /* 0x8000002000077882 */ /* 0x000fe20000000000 */
[----:B------:R-:W-:-:S02]  /*2450*/  IMAD.MOV.U32 R145, RZ, RZ, R225 ;  /* 0x000000ffff917224 */ /* 0x000fc400078e00e1 */
[----:B------:R-:W-:Y:S02]  /*2460*/  IMAD.MOV.U32 R146, RZ, RZ, R224 ;  /* 0x000000ffff927224 */ /* 0x000fe400078e00e0 */
[----:B------:R-:W-:Y:S01]  /*2470*/  IMAD.MOV.U32 R147, RZ, RZ, R223 ;  /* 0x000000ffff937224 */ /* 0x000fe200078e00df */
[----:B------:R-:W-:Y:S01]  /*2480*/  MOV R223, R18 ;  /* 0x0000001200df7202 */ /* 0x000fe20000000f00 */
        /* <DEDUP_REMOVED lines=19> */
[----:B------:R-:W-:-:S06]  /*25c0*/  IMAD.MOV.U32 R235, RZ, RZ, R3 ;  /* 0x000000ffffeb7224 */ /* 0x000fcc00078e0003 */
[----:B--2---:R-:W-:-:S06]  /*25d0*/  WARPGROUP.ARRIVE ;  /* 0x00000000000079c5 */ /* 0x004fcc0000000000 */
[----:B------:R-:W-:Y:S03]  /*25e0*/  HGMMA.64x256x16.F32 R108, gdesc[UR4], R108, gsb0 ;  /* 0x03e00000046c79f0 */ /* 0x000fe6000800086c */
[----:B------:R-:W-:Y:S02]  /*25f0*/  WARPGROUP.DEPBAR.LE gsb0, 0x0 ;  /* 0x00008000000079c5 */ /* 0x000fe40000010000 */
[----:B------:R-:W-:Y:S04]  /*2600*/  STL.64 [R1], R108 ;  /* 0x0000006c01007387 */ /* 0x000fe80000100a00 */
        /* <DEDUP_REMOVED lines=63> */
[----:B0-----:R1:W5:Y:S04]  /*2a00*/  LDL.LU R152, [R1+0x2b8] ;  /* 0x0002b80001987983 */ /* 0x0013680000300800 */
[----:B------:R-:W2:Y:S04]  /*2a10*/  LDL.LU.64 R150, [R1+0x2b0] ;  /* 0x0002b00001967983 */ /* 0x000ea80000300a00 */
        /* <DEDUP_REMOVED lines=20> */
[----:B------:R-:W2:Y:S01]  /*2b60*/  LDL.LU.64 R108, [R1+0x208] ;  /* 0x00020800016c7983 */ /* 0x000ea20000300a00 */
[----:B------:R-:W-:Y:S01]  /*2b70*/  UIADD3 UR4, UR10, 0x202, URZ ;  /* 0x000002020a047890 */ /* 0x000fe2000fffe03f */
[----:B------:R-:W-:Y:S01]  /*2b80*/  UMOV UR5, 0x80000020 ;  /* 0x8000002000057882 */ /* 0x000fe20000000000 */
[----:B--2---:R-:W-:-:S07]  /*2b90*/  WARPGROUP.ARRIVE ;  /* 0x00000000000079c5 */ /* 0x004fce0000000000 */
[----:B------:R-:W-:Y:S03]  /*2ba0*/  HGMMA.64x256x16.F32 R24, gdesc[UR4], R24, gsb0 ;  /* 0x03e00000041879f0 */ /* 0x000fe60008000818 */
[----:B------:R-:W-:Y:S02]  /*2bb0*/  WARPGROUP.DEPBAR.LE gsb0, 0x0 ;  /* 0x00008000000079c5 */ /* 0x000fe40000010000 */
[----:B-1----:R-:W-:Y:S05]  /*2bc0*/  @!P1 BRA `(.L_x_22) ;  /* 0x0000002000949947 */ /* 0x002fea0003800000 */
[----:B------:R-:W-:Y:S02]  /*2bd0*/  UIADD3 UR4, UR39, 0x1, URZ ;  /* 0x0000000127047890 */ /* 0x000fe4000fffe03f */
[----:B------:R-:W-:Y:S02]  /*2be0*/  UMOV UR11, UR39 ;  /* 0x00000027000b7c82 */ /* 0x000fe40008000000 */
[----:B------:R-:W-:-:S04]  /*2bf0*/  UISETP.NE.AND UP0, UPT, UR4, 0x7, UPT ;  /* 0x000000070400788c */ /* 0x000fc8000bf05270 */
[----:B------:R-:W-:Y:S02]  /*2c00*/  USEL UR5, URZ, 0x1, UP0 ;  /* 0x000000013f057887 */ /* 0x000fe40008000000 */
[----:B------:R-:W-:Y:S02]  /*2c10*/  USEL UR10, UR4, URZ, UP0 ;  /* 0x0000003f040a7287 */ /* 0x000fe40008000000 */
[----:B------:R-:W-:-:S06]  /*2c20*/  ULOP3.LUT UR5, UR38, UR5, URZ, 0x3c, !UPT ;  /* 0x0000000526057292 */ /* 0x000fcc000f8e3c3f */
[----:B------:R-:W-:-:S07]  /*2c30*/  IMAD.U32 R3, RZ, RZ, UR5 ;  /* 0x00000005ff037e24 */ /* 0x000fce000f8e00ff */
.L_x_29:
[----:B------:R-:W-:Y:S05]  /*2c40*/  @!P0 BRA `(.L_x_23) ;  /* 0x0000000000048947 */ /* 0x000fea0003800000 */
[----:B------:R-:W-:Y:S01]  /*2c50*/  BPT.TRAP 0x1 ;  /* 0x000000040000795c */ /* 0x000fe20000300000 */
.L_x_23:
[----:B------:R-:W0:Y:S01]  /*2c60*/  S2UR UR5, SR_CgaCtaId ;  /* 0x00000000000579c3 */ /* 0x000e220000008800 */
[----:B------:R-:W-:Y:S01]  /*2c70*/  UMOV UR4, 0x400 ;  /* 0x0000040000047882 */ /* 0x000fe20000000000 */
[----:B------:R-:W-:Y:S02]  /*2c80*/  MOV R5, UR10 ;  /* 0x0000000a00057c02 */ /* 0x000fe40008000f00 */
[----:B------:R-:W-:Y:S01]  /*2c90*/  SHF.L.U32 R6, R3, 0x1f, RZ ;  /* 0x0000001f03067819 */ /* 0x000fe200000006ff */
[----:B0-----:R-:W-:-:S06]  /*2ca0*/  ULEA UR4, UR5, UR4, 0x18 ;  /* 0x0000000405047291 */ /* 0x001fcc000f8ec03f */
[----:B------:R-:W-:-:S04]  /*2cb0*/  IMAD.U32 R0, RZ, RZ, UR4 ;  /* 0x00000004ff007e24 */ /* 0x000fc8000f8e00ff */
[----:B------:R-:W-:-:S04]  /*2cc0*/  IMAD R5, R5, 0x8, R0 ;  /* 0x0000000805057824 */ /* 0x000fc800078e0200 */
[----:B------:R0:W1:Y:S01]  /*2cd0*/  SYNCS.PHASECHK.TRANS64.TRYWAIT P1, [R5+URZ], R6 ;  /* 0x00000006050075a7 */ /* 0x000062000802017f */
[----:B------:R-:W-:Y:S05]  /*2ce0*/  @!P0 BRA `(.L_x_24) ;  /* 0x0000000000048947 */ /* 0x000fea0003800000 */
[----:B------:R-:W-:Y:S01]  /*2cf0*/  BPT.TRAP 0x1 ;  /* 0x000000040000795c */ /* 0x000fe20000300000 */
.L_x_24:
[----:B-1----:R-:W-:Y:S05]  /*2d00*/  @P1 BRA `(.L_x_25) ;  /* 0x0000000000081947 */ /* 0x002fea0003800000 */
[----:B------:R-:W1:Y:S02]  /*2d10*/  SYNCS.PHASECHK.TRANS64.TRYWAIT P1, [R5+URZ], R6 ;  /* 0x00000006050075a7 */ /* 0x000e64000802017f */
[----:B-1----:R-:W-:Y:S05]  /*2d20*/  @!P1 BRA `(.L_x_26) ;  /* 0x0000014c00849947 */ /* 0x002fea0003800000 */
.L_x_25:
        /* <DEDUP_REMOVED lines=64> */
[----:B--2---:R-:W2:Y:S04]  /*3130*/  LDL.LU.64 R24, [R1] ;  /* 0x0000000001187983 */ /* 0x004ea80000300a00 */
        /* <DEDUP_REMOVED lines=63> */
[----:B------:R-:W-:-:S02]  /*3530*/  ULEA UR12, UR10, UR8, 0xa ;  /* 0x000000080a0c7291 */ /* 0x000fc4000f8e503f */
[----:B------:R-:W-:Y:S01]  /*3540*/  ULEA UR13, UR10, UR9, 0xa ;  /* 0x000000090a0d7291 */ /* 0x000fe2000f8e503f */
[----:B------:R-:W-:Y:S01]  /*3550*/  UMOV UR5, 0x80000020 ;  /* 0x8000002000057882 */ /* 0x000fe20000000000 */
[----:B------:R-:W-:-:S03]  /*3560*/  UMOV UR7, 0x80000020 ;  /* 0x8000002000077882 */ /* 0x000fc60000000000 */
[----:B------:R-:W-:Y:S02]  /*3570*/  UMOV UR4, UR12 ;  /* 0x0000000c00047c82 */ /* 0x000fe40008000000 */
[----:B------:R-:W-:Y:S01]  /*3580*/  UMOV UR6, UR13 ;  /* 0x0000000d00067c82 */ /* 0x000fe20008000000 */
[----:B--2---:R-:W-:-:S06]  /*3590*/  WARPGROUP.ARRIVE ;  /* 0x00000000000079c5 */ /* 0x004fcc0000000000 */
[----:B------:R-:W-:Y:S03]  /*35a0*/  HGMMA.64x256x16.F32 R24, gdesc[UR4], R24, gsb0 ;  /* 0x03e00000041879f0 */ /* 0x000fe60008000818 */
[----:B------:R-:W-:Y:S02]  /*35b0*/  WARPGROUP.DEPBAR.LE gsb0, 0x0 ;  /* 0x00008000000079c5 */ /* 0x000fe40000010000 */
[----:B------:R-:W-:Y:S01]  /*35c0*/  STL.64 [R1], R24 ;  /* 0x0000001801007387 */ /* 0x000fe20000100a00 */
[----:B01----:R-:W-:Y:S01]  /*35d0*/  IMAD.MOV.U32 R6, RZ, RZ, R150 ;  /* 0x000000ffff067224 */ /* 0x003fe200078e0096 */
        /* <DEDUP_REMOVED lines=50> */
[----:B------:R0:W-:Y:S01]  /*3900*/  STL.64 [R1+0x68], R50 ;  /* 0x0000683201007387 */ /* 0x0001e20000100a00 */
[----:B------:R-:W-:Y:S01]  /*3910*/  IMAD.MOV.U32 R205, RZ, RZ, R121 ;  /* 0x000000ffffcd7224 */ /* 0x000fe200078e0079 */
[----:B------:R-:W-:Y:S01]  /*3920*/  MOV R224, R63 ;  /* 0x0000003f00e07202 */ /* 0x000fe20000000f00 */
[----:B------:R-:W-:Y:S01]  /*3930*/  IMAD.MOV.U32 R203, RZ, RZ, R119 ;  /* 0x000000ffffcb7224 */ /* 0x000fe200078e0077 */
[----:B------:R-:W2:Y:S01]  /*3940*/  LDL.LU.64 R150, [R1+0x4b8] ;  /* 0x0004b80001967983 */ /* 0x000ea20000300a00 */
[----:B------:R-:W-:Y:S01]  /*3950*/  IMAD.MOV.U32 R200, RZ, RZ, R116 ;  /* 0x000000ffffc87224 */ /* 0x000fe200078e0074 */
[----:B------:R-:W-:Y:S01]  /*3960*/  MOV R231, R56 ;  /* 0x0000003800e77202 */ /* 0x000fe20000000f00 */
[----:B------:R-:W-:Y:S01]  /*3970*/  IMAD.MOV.U32 R201, RZ, RZ, R117 ;  /* 0x000000ffffc97224 */ /* 0x000fe200078e0075 */
[----:B------:R-:W2:Y:S01]  /*3980*/  LDL.LU.64 R148, [R1+0x4b0] ;  /* 0x0004b00001947983 */ /* 0x000ea20000300a00 */
[----:B------:R-:W-:-:S02]  /*3990*/  IMAD.MOV.U32 R198, RZ, RZ, R114 ;  /* 0x000000ffffc67224 */ /* 0x000fc400078e0072 */
[----:B------:R-:W-:Y:S01]  /*39a0*/  IMAD.MOV.U32 R199, RZ, RZ, R115 ;  /* 0x000000ffffc77224 */ /* 0x000fe200078e0073 */
[----:B------:R-:W2:Y:S01]  /*39b0*/  LDL.LU.64 R146, [R1+0x4a8] ;  /* 0x0004a80001927983 */ /* 0x000ea20000300a00 */
[----:B------:R-:W-:Y:S02]  /*39c0*/  IMAD.MOV.U32 R197, RZ, RZ, R113 ;  /* 0x000000ffffc57224 */ /* 0x000fe400078e0071 */
[----:B------:R-:W-:Y:S01]  /*39d0*/  IMAD.MOV.U32 R194, RZ, RZ, R110 ;  /* 0x000000ffffc27224 */ /* 0x000fe200078e006e */
[----:B------:R-:W2:Y:S01]  /*39e0*/  LDL.LU.64 R144, [R1+0x4a0] ;  /* 0x0004a00001907983 */ /* 0x000ea20000300a00 */
[----:B------:R-:W-:Y:S02]  /*39f0*/  IMAD.MOV.U32 R195, RZ, RZ, R111 ;  /* 0x000000ffffc37224 */ /* 0x000fe400078e006f */
        /* <DEDUP_REMOVED lines=74> */
[----:B------:R-:W-:-:S03]  /*3ea0*/  IMAD.MOV.U32 R234, RZ, RZ, R53 ;  /* 0x000000ffffea7224 */ /* 0x000fc600078e0035 */
        /* <DEDUP_REMOVED lines=21> */
[----:B0-----:R-:W2:Y:S04]  /*4000*/  LDL.LU.64 R50, [R1+0x328] ;  /* 0x0003280001327983 */ /* 0x001ea80000300a00 */
        /* <DEDUP_REMOVED lines=14> */
[----:B------:R-:W-:-:S02]  /*40f0*/  UMOV UR5, 0x80000020 ;  /* 0x8000002000057882 */ /* 0x000fc40000000000 */
[----:B-----5:R-:W-:Y:S01]  /*4100*/  STL [R1+0x2b8], R152 ;  /* 0x0002b89801007387 */ /* 0x020fe20000100800 */
[----:B--2---:R-:W-:-:S06]  /*4110*/  WARPGROUP.ARRIVE ;  /* 0x00000000000079c5 */ /* 0x004fcc0000000000 */
[----:B------:R-:W-:Y:S03]  /*4120*/  HGMMA.64x256x16.F32 R24, gdesc[UR4], R24, gsb0 ;  /* 0x03e00000041879f0 */ /* 0x000fe60008000818 */
        /* <DEDUP_REMOVED lines=58> */
[----:B------:R-:W-:Y:S01]  /*44d0*/  MOV R234, R6 ;  /* 0x0000000600ea7202 */ /* 0x000fe20000000f00 */
        /* <DEDUP_REMOVED lines=8> */
[----:B------:R-:W-:Y:S01]  /*4560*/  IMAD.MOV.U32 R149, RZ, RZ, R222 ;  /* 0x000000ffff957224 */ /* 0x000fe200078e00de */
[----:B------:R-:W-:Y:S01]  /*4570*/  MOV R222, R20 ;  /* 0x0000001400de7202 */ /* 0x000fe20000000f00 */
        /* <DEDUP_REMOVED lines=15> */
[----:B------:R-:W-:Y:S01]  /*4670*/  IMAD.MOV.U32 R235, RZ, RZ, R5 ;  /* 0x000000ffffeb7224 */ /* 0x000fe200078e0005 */
[----:B------:R-:W-:Y:S02]  /*4680*/  UIADD3 UR4, UR12, 0x2, URZ ;  /* 0x000000020c047890 */ /* 0x000fe4000fffe03f */
[----:B------:R-:W-:Y:S01]  /*4690*/  UIADD3 UR6, UR13, 0x2, URZ ;  /* 0x000000020d067890 */ /* 0x000fe2000fffe03f */
[----:B------:R-:W-:Y:S01]  /*46a0*/  UMOV UR5, 0x80000020 ;  /* 0x8000002000057882 */ /* 0x000fe20000000000 */
[----:B------:R-:W-:Y:S01]  /*46b0*/  UMOV UR7, 0x80000020 ;  /* 0x8000002000077882 */ /* 0x000fe20000000000 */
        /* <DEDUP_REMOVED lines=96> */
[----:B------:R-:W-:Y:S01]  /*4cc0*/  BPT.TRAP 0x1 ;  /* 0x000000040000795c */ /* 0x000fe20000300000 */
.L_x_27:
[----:B------:R-:W-:Y:S01]  /*4cd0*/  ISETP.NE.AND P1, PT, R17, RZ, PT ;  /* 0x000000ff1100720c */ /* 0x000fe20003f25270 */
[----:B------:R-:W-:Y:S01]  /*4ce0*/  IMAD.U32 R5, RZ, RZ, UR11 ;  /* 0x0000000bff057e24 */ /* 0x000fe2000f8e00ff */
[----:B------:R-:W-:-:S11]  /*4cf0*/  UISETP.GT.U32.AND UP0, UPT, UR40, 0x1, UPT ;  /* 0x000000012800788c */ /* 0x000fd6000bf04070 */
[----:B------:R-:W-:-:S04]  /*4d00*/  @P1 IMAD R5, R5, 0x8, R0 ;  /* 0x0000000805051824 */ /* 0x000fc800078e0200 */
[----:B------:R-:W-:-:S05]  /*4d10*/  @P1 VIADD R5, R5, 0x38 ;  /* 0x0000003805051836 */ /* 0x000fca0000000000 */
[----:B-----5:R-:W-:-:S04]  /*4d20*/  @P1 PRMT R5, R152, 0x654, R5 ;  /* 0x0000065498051816 */ /* 0x020fc80000000005 */
[----:B------:R0:W-:Y:S01]  /*4d30*/  @P1 SYNCS.ARRIVE.TRANS64.RED.A1T0 RZ, [R5+URZ], RZ ;  /* 0x000000ff05ff19a7 */ /* 0x0001e2000810043f */
[----:B------:R-:W-:-:S13]  /*4d40*/  PLOP3.LUT P1, PT, PT, PT, UP0, 0x80, 0x0 ;  /* 0x000000000000781c */ /* 0x000fda0003f2f008 */
[----:B0-----:R-:W-:Y:S05]  /*4d50*/  @P1 BRA `(.L_x_28) ;  /* 0x0000000000041947 */ /* 0x001fea0003800000 */
[----:B------:R-:W-:Y:S01]  /*4d60*/  BPT.TRAP 0x1 ;  /* 0x000000040000795c */ /* 0x000fe20000300000 */
.L_x_28:
[----:B------:R-:W-:Y:S01]  /*4d70*/  UIADD3 UR10, UR10, 0x1, URZ ;  /* 0x000000010a0a7890 */ /* 0x000fe2000fffe03f */
[C---:B------:R-:W-:Y:S01]  /*4d80*/  ISETP.GT.AND P1, PT, R4.reuse, 0x1, PT ;  /* 0x000000010400780c */ /* 0x040fe20003f24270 */
[----:B------:R-:W-:Y:S01]  /*4d90*/  UIADD3 UR11, UR11, 0x1, URZ ;  /* 0x000000010b0b7890 */ /* 0x000fe2000fffe03f */
[----:B------:R-:W-:Y:S01]  /*4da0*/  VIADD R4, R4, 0xffffffff ;  /* 0xffffffff04047836 */ /* 0x000fe20000000000 */
[----:B------:R-:W-:Y:S02]  /*4db0*/  UISETP.NE.AND UP0, UPT, UR10, 0x7, UPT ;  /* 0x000000070a00788c */ /* 0x000fe4000bf05270 */
[----:B------:R-:W-:Y:S02]  /*4dc0*/  UISETP.NE.AND UP1, UPT, UR11, 0x7, UPT ;  /* 0x000000070b00788c */ /* 0x000fe4000bf25270 */
[----:B------:R-:W-:Y:S02]  /*4dd0*/  USEL UR4, URZ, 0x1, UP0 ;  /* 0x000000013f047887 */ /* 0x000fe40008000000 */
[----:B------:R-:W-:-:S02]  /*4de0*/  USEL UR10, UR10, URZ, UP0 ;  /* 0x0000003f0a0a7287 */ /* 0x000fc40008000000 */
[----:B------:R-:W-:Y:S02]  /*4df0*/  USEL UR11, UR11, URZ, UP1 ;  /* 0x0000003f0b0b7287 */ /* 0x000fe40008800000 */
[----:B------:R-:W-:Y:S01]  /*4e00*/  LOP3.LUT R3, R3, UR4, RZ, 0x3c, !PT ;  /* 0x0000000403037c12 */ /* 0x000fe2000f8e3cff */
[----:B------:R-:W-:Y:S09]  /*4e10*/  @P1 BRA `(.L_x_29) ;  /* 0xffffffdc00881947 */ /* 0x000ff2000383ffff */
.L_x_22:
[----:B------:R-:W0:Y:S02]  /*4e20*/  LDC R3, c[0x0][0x28c] ;  /* 0x0000a300ff037b82 */ /* 0x000e240000000800 */
[----:B0-----:R-:W-:-:S13]  /*4e30*/  ISETP.GE.AND P1, PT, R3, 0x1, PT ;  /* 0x000000010300780c */ /* 0x001fda0003f26270 */
[----:B------:R-:W-:Y:S05]  /*4e40*/  @!P1 BRA `(.L_x_30) ;  /* 0x00000000005c9947 */ /* 0x000fea0003800000 */
[----:B------:R-:W-:Y:S05]  /*4e50*/  @!P0 BRA `(.L_x_31) ;  /* 0x0000000000048947 */ /* 0x000fea0003800000 */
[----:B------:R-:W-:Y:S01]  /*4e60*/  BPT.TRAP 0x1 ;  /* 0x000000040000795c */ /* 0x000fe20000300000 */
.L_x_31:
[----:B------:R-:W-:Y:S01]  /*4e70*/  ISETP.NE.AND P0, PT, R17, RZ, PT ;  /* 0x000000ff1100720c */ /* 0x000fe20003f05270 */
[----:B------:R-:W-:-:S12]  /*4e80*/  BSSY B0, `(.L_x_32) ;  /* 0x000000f000007945 */ /* 0x000fd80003800000 */
[----:B------:R-:W-:Y:S05]  /*4e90*/  @!P0 BRA `(.L_x_33) ;  /* 0x0000000000348947 */ /* 0x000fea0003800000 */
[----:B------:R-:W-:-:S04]  /*4ea0*/  UISETP.LT.AND UP0, UPT, UR44, 0x1, UPT ;  /* 0x000000012c00788c */ /* 0x000fc8000bf01270 */
[----:B------:R-:W-:-:S04]  /*4eb0*/  USEL UR6, UR44, 0x1, UP0 ;  /* 0x000000012c067887 */ /* 0x000fc80008000000 */
[----:B------:R-:W-:-:S04]  /*4ec0*/  UIADD3 UR6, UR39, UR44, -UR6 ;  /* 0x0000002c27067290 */ /* 0x000fc8000fffe806 */
[----:B------:R-:W-:-:S04]  /*4ed0*/  UIMAD.WIDE.U32 UR4, UR6, 0x24924925, URZ ;  /* 0x24924925060478a5 */ /* 0x000fc8000f8e003f */
[----:B------:R-:W-:-:S04]  /*4ee0*/  UIADD3 UR4, UR6, -UR5, URZ ;  /* 0x8000000506047290 */ /* 0x000fc8000fffe03f */
[----:B------:R-:W-:-:S04]  /*4ef0*/  ULEA.HI UR4, UR4, UR5, URZ, 0x1f ;  /* 0x0000000504047291 */ /* 0x000fc8000f8ff83f */
[----:B------:R-:W-:-:S04]  /*4f00*/  USHF.R.U32.HI UR4, URZ, 0x2, UR4 ;  /* 0x000000023f047899 */ /* 0x000fc80008011604 */
[----:B------:R-:W-:-:S06]  /*4f10*/  UIMAD UR4, UR4, -0x7, UR6 ;  /* 0xfffffff9040478a4 */ /* 0x000fcc000f8e0206 */
[----:B------:R-:W-:-:S05]  /*4f20*/  MOV R3, UR4 ;  /* 0x0000000400037c02 */ /* 0x000fca0008000f00 */
[----:B------:R-:W-:-:S04]  /*4f30*/  IMAD R0, R3, 0x8, R0 ;  /* 0x0000000803007824 */ /* 0x000fc800078e0200 */
[----:B------:R-:W-:-:S05]  /*4f40*/  VIADD R0, R0, 0x38 ;  /* 0x0000003800007836 */ /* 0x000fca0000000000 */
[----:B-----5:R-:W-:-:S04]  /*4f50*/  PRMT R0, R152, 0x654, R0 ;  /* 0x0000065498007816 */ /* 0x020fc80000000000 */
[----:B------:R0:W-:Y:S03]  /*4f60*/  SYNCS.ARRIVE.TRANS64.RED.A1T0 RZ, [R0+URZ], RZ ;  /* 0x000000ff00ff79a7 */ /* 0x0001e6000810043f */
.L_x_33:
[----:B------:R-:W-:Y:S05]  /*4f70*/  BSYNC B0 ;  /* 0x0000000000007941 */ /* 0x000fea0003800000 */
.L_x_32:
[----:B------:R-:W-:-:S06]  /*4f80*/  UISETP.GT.U32.AND UP0, UPT, UR40, 0x1, UPT ;  /* 0x000000012800788c */ /* 0x000fcc000bf04070 */
[----:B------:R-:W-:-:S13]  /*4f90*/  PLOP3.LUT P0, PT, PT, PT, UP0, 0x80, 0x0 ;  /* 0x000000000000781c */ /* 0x000fda0003f0f008 */
[----:B------:R-:W-:Y:S05]  /*4fa0*/  @P0 BRA `(.L_x_30) ;  /* 0x0000000000040947 */ /* 0x000fea0003800000 */
[----:B------:R-:W-:Y:S01]  /*4fb0*/  BPT.TRAP 0x1 ;  /* 0x000000040000795c */ /* 0x000fe20000300000 */
.L_x_30:
[----:B------:R-:W1:Y:S01]  /*4fc0*/  S2R R8, SR_TID.X ;  /* 0x0000000000087919 */ /* 0x000e620000002100 */
[----:B------:R-:W-:Y:S01]  /*4fd0*/  IMAD.MOV.U32 R19, RZ, RZ, 0x6540 ;  /* 0x00006540ff137424 */ /* 0x000fe200078e00ff */
[----:B------:R-:W-:Y:S02]  /*4fe0*/  UIMAD.WIDE UR6, UR41, 0x100, URZ ;  /* 0x00000100290678a5 */ /* 0x000fe4000f8e023f */
[----:B------:R-:W-:Y:S01]  /*4ff0*/  USHF.R.S32.HI UR10, URZ, 0x1f, UR43 ;  /* 0x0000001f3f0a7899 */ /* 0x000fe2000801142b */
[----:B------:R-:W-:Y:S01]  /*5000*/  ULDC.64 UR8, c[0x0][0x5d0] ;  /* 0x0001740000087ab9 */ /* 0x000fe20000000a00 */
[----:B------:R-:W-:Y:S02]  /*5010*/  USHF.L.U32 UR41, UR41, 0x8, URZ ;  /* 0x0000000829297899 */ /* 0x000fe4000800063f */
[----:B------:R-:W-:Y:S02]  /*5020*/  UIMAD UR4, UR10, UR8, URZ ;  /* 0x000000080a0472a4 */ /* 0x000fe4000f8e023f */
[----:B------:R-:W-:-:S02]  /*5030*/  UIADD3 UR39, UR44, UR39, URZ ;  /* 0x000000272c277290 */ /* 0x000fc4000fffe03f */
[----:B------:R-:W-:Y:S02]  /*5040*/  UIMAD UR4, UR43, UR9, UR4 ;  /* 0x000000092b0472a4 */ /* 0x000fe4000f8e0204 */
[----:B------:R-:W-:Y:S01]  /*5050*/  UISETP.GT.U32.AND UP0, UPT, UR39, 0x6, UPT ;  /* 0x000000062700788c */ /* 0x000fe2000bf04070 */
[----:B------:R-:W-:Y:S01]  /*5060*/  ULDC UR9, c[0x0][0x284] ;  /* 0x0000a10000097ab9 */ /* 0x000fe20000000800 */
[----:B------:R-:W-:Y:S01]  /*5070*/  UISETP.GE.U32.AND UP1, UPT, UR44, 0x7, UPT ;  /* 0x000000072c00788c */ /* 0x000fe2000bf26070 */
[----:B------:R-:W-:Y:S01]  /*5080*/  IMAD.U32 R153, RZ, RZ, UR9 ;  /* 0x00000009ff997e24 */ /* 0x000fe2000f8e00ff */
[----:B------:R-:W-:Y:S01]  /*5090*/  UISETP.LT.U32.AND UP0, UPT, UR44, 0x7, UP0 ;  /* 0x000000072c00788c */ /* 0x000fe20008701070 */
[--C-:B-1----:R-:W-:Y:S01]  /*50a0*/  SHF.R.U32.HI R4, RZ, 0x7, R8.reuse ;  /* 0x00000007ff047819 */ /* 0x102fe20000011608 */
[----:B------:R-:W-:Y:S01]  /*50b0*/  IMAD.SHL.U32 R18, R8, 0x2, RZ ;  /* 0x0000000208127824 */ /* 0x000fe200078e00ff */
[----:B------:R-:W-:Y:S02]  /*50c0*/  SHF.R.U32.HI R5, RZ, 0x2, R8 ;  /* 0x00000002ff057819 */ /* 0x000fe40000011608 */
[----:B------:R-:W-:-:S02]  /*50d0*/  LOP3.LUT R4, R4, 0x1, RZ, 0xc0, !PT ;  /* 0x0000000104047812 */ /* 0x000fc400078ec0ff */
[----:B------:R-:W-:Y:S02]  /*50e0*/  LOP3.LUT R6, R8, 0x60, RZ, 0xc0, !PT ;  /* 0x0000006008067812 */ /* 0x000fe400078ec0ff */
[----:B------:R-:W-:Y:S01]  /*50f0*/  LOP3.LUT R5, R5, 0x7, RZ, 0xc0, !PT ;  /* 0x0000000705057812 */ /* 0x000fe200078ec0ff */
[----:B------:R-:W-:Y:S01]  /*5100*/  IMAD.SHL.U32 R3, R4, 0x40, RZ ;  /* 0x0000004004037824 */ /* 0x000fe200078e00ff */
[----:B------:R-:W-:Y:S02]  /*5110*/  LOP3.LUT R18, R18, 0x6, RZ, 0xc0, !PT ;  /* 0x0000000612127812 */ /* 0x000fe400078ec0ff */
[----:B------:R-:W-:Y:S02]  /*5120*/  SHF.R.U32.HI R6, RZ, 0x1, R6 ;  /* 0x00000001ff067819 */ /* 0x000fe40000011606 */
[--C-:B------:R-:W-:Y:S02]  /*5130*/  LOP3.LUT R3, R3, 0x40, R5.reuse, 0xe2, !PT ;  /* 0x0000004003037812 */ /* 0x100fe400078ee205 */
[----:B------:R-:W-:Y:S01]  /*5140*/  PRMT R18, R18, R19, UR42 ;  /* 0x0000002a12127e16 */ /* 0x000fe20008000013 */
[----:B------:R-:W-:Y:S01]  /*5150*/  USHF.L.U32 UR42, UR42, 0x8, URZ ;  /* 0x000000082a2a7899 */ /* 0x000fe2000800063f */
[----:B0-----:R-:W-:Y:S01]  /*5160*/  IADD3 R0, RZ, -R6, -R5 ;  /* 0x80000006ff007210 */ /* 0x001fe20007ffe805 */
[----:B------:R-:W-:Y:S01]  /*5170*/  IMAD.MOV.U32 R5, RZ, RZ, -0x2 ;  /* 0xfffffffeff057424 */ /* 0x000fe200078e00ff */
[----:B------:R-:W-:-:S02]  /*5180*/  LOP3.LUT R3, R3, UR6, R6, 0xfe, !PT ;  /* 0x0000000603037c12 */ /* 0x000fc4000f8efe06 */
[----:B------:R-:W-:Y:S01]  /*5190*/  SHF.R.S32.HI R19, RZ, 0x1f, R18 ;  /* 0x0000001fff137819 */ /* 0x000fe20000011412 */
[----:B------:R-:W-:Y:S01]  /*51a0*/  IMAD R0, R4, -0x40, R0 ;  /* 0xffffffc004007824 */ /* 0x000fe200078e0200 */
[----:B------:R-:W-:Y:S01]  /*51b0*/  MOV R6, UR8 ;  /* 0x0000000800067c02 */ /* 0x000fe20008000f00 */
[----:B------:R-:W-:Y:S02]  /*51c0*/  ULDC UR8, c[0x0][0x288] ;  /* 0x0000a20000087ab9 */ /* 0x000fe40000000800 */
[----:B------:R-:W-:Y:S01]  /*51d0*/  UISETP.GE.AND UP2, UPT, UR42, UR8, UPT ;  /* 0x000000082a00728c */ /* 0x000fe2000bf46270 */
[----:B------:R-:W-:Y:S01]  /*51e0*/  IADD3 R153, R153, -UR41, R0 ;  /* 0x8000002999997c10 */ /* 0x000fe2000fffe000 */
[----:B------:R-:W-:Y:S01]  /*51f0*/  IMAD.WIDE.U32 R6, R6, UR43, R18 ;  /* 0x0000002b06067c25 */ /* 0x000fe2000f8e0012 */
[----:B------:R-:W-:Y:S01]  /*5200*/  LOP3.LUT R0, R8, 0x3, RZ, 0xc0, !PT ;  /* 0x0000000308007812 */ /* 0x000fe200078ec0ff */
[----:B------:R-:W-:Y:S02]  /*5210*/  UISETP.GE.OR UP2, UPT, UR41, UR9, UP2 ;  /* 0x000000092900728c */ /* 0x000fe40009746670 */
[----:B------:R-:W-:Y:S01]  /*5220*/  VIADD R7, R7, UR4 ;  /* 0x0000000407077c36 */ /* 0x000fe20008000000 */
[----:B------:R-:W-:Y:S01]  /*5230*/  UIMAD.WIDE.U32 UR4, UR39, 0x24924925, URZ ;  /* 0x24924925270478a5 */ /* 0x000fe2000f8e003f */
[----:B------:R-:W-:Y:S01]  /*5240*/  IMAD R0, R0, R5, UR8 ;  /* 0x0000000800007e24 */ /* 0x000fe2000f8e0205 */
[----:B------:R-:W-:Y:S01]  /*5250*/  USEL UR8, URZ, 0x1, !UP0 ;  /* 0x000000013f087887 */ /* 0x000fe2000c000000 */
[----:B------:R-:W-:Y:S01]  /*5260*/  PLOP3.LUT P0, PT, PT, PT, UP2, 0x80, 0x0 ;  /* 0x000000000000781c */ /* 0x000fe20003f0f028 */
[----:B------:R-:W-:Y:S01]  /*5270*/  UIADD3 UR4, UR39, -UR5, URZ ;  /* 0x8000000527047290 */ /* 0x000fe2000fffe03f */
[----:B------:R-:W-:Y:S01]  /*5280*/  VIADD R0, R0, -UR42 ;  /* 0x8000002a00007c36 */ /* 0x000fe20008000000 */
[----:B------:R-:W-:-:S02]  /*5290*/  ULOP3.LUT UR38, UR38, UR8, URZ, 0x3c, !UPT ;  /* 0x0000000826267292 */ /* 0x000fc4000f8e3c3f */
[----:B------:R-:W-:Y:S01]  /*52a0*/  ULEA.HI UR4, UR4, UR5, URZ, 0x1f ;  /* 0x0000000504047291 */ /* 0x000fe2000f8ff83f */
[----:B------:R-:W-:-:S03]  /*52b0*/  UMOV UR41, 0xffffffff ;  /* 0xffffffff00297882 */ /* 0x000fc60000000000 */
[----:B------:R-:W-:-:S04]  /*52c0*/  USHF.R.U32.HI UR4, URZ, 0x2, UR4 ;  /* 0x000000023f047899 */ /* 0x000fc80008011604 */
[----:B------:R-:W-:Y:S02]  /*52d0*/  @UP1 ULOP3.LUT UR38, UR38, 0x1, UR4, 0x78, !UPT ;  /* 0x0000000126261892 */ /* 0x000fe4000f8e7804 */
[----:B------:R-:W-:Y:S01]  /*52e0*/  UIMAD UR39, UR4, -0x7, UR39 ;  /* 0xfffffff9042778a4 */ /* 0x000fe2000f8e0227 */
[----:B------:R-:W-:Y:S11]  /*52f0*/  @P0 BRA `(.L_x_34) ;  /* 0x0000010400d80947 */ /* 0x000ff60003800000 */
[----:B-----5:R-:W-:Y:S01]  /*5300*/  FSETP.NEU.AND P0, PT, R16, RZ, PT ;  /* 0x000000ff1000720b */ /* 0x020fe20003f0d000 */
[----:B------:R-:W-:Y:S01]  /*5310*/  ULDC.64 UR8, c[0x0][0x5c8] ;  /* 0x0001720000087ab9 */ /* 0x000fe20000000a00 */
[----:B------:R-:W-:Y:S01]  /*5320*/  ISETP.GT.AND P3, PT, R153, RZ, PT ;  /* 0x000000ff9900720c */ /* 0x000fe20003f64270 */
[----:B------:R-:W-:Y:S01]  /*5330*/  UIMAD UR4, UR7, UR8, URZ ;  /* 0x00000008070472a4 */ /* 0x000fe2000f8e023f */
[----:B------:R-:W-:Y:S01]  /*5340*/  IMAD.U32 R10, RZ, RZ, UR9 ;  /* 0x00000009ff0a7e24 */ /* 0x000fe2000f8e00ff */
[----:B------:R-:W-:Y:S01]  /*5350*/  BSSY B0, `(.L_x_34) ;  /* 0x0001070000007945 */ /* 0x000fe20003800000 */
[----:B------:R-:W-:Y:S01]  /*5360*/  IMAD.WIDE.U32 R6, R3, UR8, R6 ;  /* 0x0000000803067c25 */ /* 0x000fe2000f8e0006 */
[----:B------:R-:W-:-:S03]  /*5370*/  ISETP.GT.AND P1, PT, R0, RZ, P3 ;  /* 0x000000ff0000720c */ /* 0x000fc60001f24270 */
[----:B------:R-:W-:-:S05]  /*5380*/  IMAD R10, R3, R10, UR4 ;  /* 0x00000004030a7e24 */ /* 0x000fca000f8e020a */
[----:B------:R-:W-:Y:S01]  /*5390*/  IADD3 R10, R7, R10, RZ ;  /* 0x0000000a070a7210 */ /* 0x000fe20007ffe0ff */
[----:B------:R-:W-:Y:S06]  /*53a0*/  @!P0 BRA `(.L_x_35) ;  /* 0x000000b800108947 */ /* 0x000fec0003800000 */
[----:B------:R-:W0:Y:S01]  /*53b0*/  LDC.64 R22, c[0x0][0x5b8] ;  /* 0x00016e00ff167b82 */ /* 0x000e220000000a00 */
[----:B------:R-:W2:Y:S01]  /*53c0*/  LDL.LU R11, [R1] ;  /* 0x00000000010b7983 */ /* 0x000ea20000300800 */
[----:B------:R-:W-:-:S06]  /*53d0*/  ULDC.64 UR4, c[0x0][0x5c0] ;  /* 0x0001700000047ab9 */ /* 0x000fcc0000000a00 */
[----:B------:R-:W1:Y:S08]  /*53e0*/  LDC.64 R14, c[0x0][0x5b0] ;  /* 0x00016c00ff0e7b82 */ /* 0x000e700000000a00 */
[----:B------:R-:W3:Y:S01]  /*53f0*/  LDC.64 R12, c[0x0][0x5a8] ;  /* 0x00016a00ff0c7b82 */ /* 0x000ee20000000a00 */
[C---:B0-----:R-:W-:Y:S02]  /*5400*/  IMAD R159, R22.reuse, UR10, RZ ;  /* 0x0000000a169f7c24 */ /* 0x041fe4000f8e02ff */
[----:B------:R-:W-:-:S04]  /*5410*/  IMAD.WIDE.U32 R154, R22, UR43, R18 ;  /* 0x0000002b169a7c25 */ /* 0x000fc8000f8e0012 */
[----:B------:R-:W-:Y:S02]  /*5420*/  IMAD R159, R23, UR43, R159 ;  /* 0x0000002b179f7c24 */ /* 0x000fe4000f8e029f */
[----:B-1----:R-:W-:Y:S02]  /*5430*/  IMAD R158, R14, UR7, RZ ;  /* 0x000000070e9e7c24 */ /* 0x002fe4000f8e02ff */
[----:B------:R-:W-:Y:S02]  /*5440*/  IMAD.IADD R21, R155, 0x1, R159 ;  /* 0x000000019b157824 */ /* 0x000fe400078e029f */
[----:B------:R-:W-:Y:S02]  /*5450*/  IMAD.MOV.U32 R20, RZ, RZ, R154 ;  /* 0x000000ffff147224 */ /* 0x000fe400078e009a */
[C---:B------:R-:W-:Y:S02]  /*5460*/  IMAD R158, R3.reuse, R15, R158 ;  /* 0x0000000f039e7224 */ /* 0x040fe400078e029e */
[----:B------:R-:W-:-:S04]  /*5470*/  IMAD.WIDE.U32 R4, R3, R14, R20 ;  /* 0x0000000e03047225 */ /* 0x000fc800078e0014 */
[----:B------:R-:W-:Y:S01]  /*5480*/  IMAD.IADD R5, R5, 0x1, R158 ;  /* 0x0000000105057824 */ /* 0x000fe200078e029e */
[----:B---3--:R-:W-:-:S04]  /*5490*/  LEA R8, P0, R4, R12, 0x1 ;  /* 0x0000000c04087211 */ /* 0x008fc800078008ff */
[----:B------:R-:W-:-:S05]  /*54a0*/  LEA.HI.X R9, R4, R13, R5, 0x1, P0 ;  /* 0x0000000d04097211 */ /* 0x000fca00000f0c05 */
[----:B------:R-:W3:Y:S01]  /*54b0*/  @P1 LDG.E.LTC128B.U16 R23, desc[UR36][R8.64] ;  /* 0x0000002408171981 */ /* 0x000ee2000c1e1520 */
[----:B------:R-:W-:Y:S01]  /*54c0*/  BSSY B1, `(.L_x_36) ;  /* 0x0000011000017945 */ /* 0x000fe20003800000 */
[----:B---3--:R-:W-:-:S05]  /*54d0*/  HADD2.F32 R4, -RZ, R23.H0_H0 ;  /* 0x20000017ff047230 */ /* 0x008fca0000004100 */
[----:B------:R-:W-:-:S04]  /*54e0*/  FMUL R4, R4, R16 ;  /* 0x0000001004047220 */ /* 0x000fc80000400000 */
[----:B--2---:R-:W-:Y:S01]  /*54f0*/  FFMA R7, R11, R2, R4 ;  /* 0x000000020b077223 */ /* 0x004fe20000000004 */
[----:B------:R-:W-:-:S04]  /*5500*/  LEA R4, P0, R6, UR4, 0x1 ;  /* 0x0000000406047c11 */ /* 0x000fc8000f8008ff */
[----:B------:R-:W-:Y:S02]  /*5510*/  LEA.HI.X R5, R6, UR5, R10, 0x1, P0 ;  /* 0x0000000506057c11 */ /* 0x000fe400080f0c0a */
[----:B------:R-:W-:-:S05]  /*5520*/  F2FP.F16.F32.PACK_AB R6, RZ, R7 ;  /* 0x00000007ff06723e */ /* 0x000fca00000000ff */
[----:B------:R0:W-:Y:S02]  /*5530*/  @P1 STG.E.U16 desc[UR36][R4.64], R6 ;  /* 0x0000000604001986 */ /* 0x0001e4000c101524 */
[----:B0-----:R-:W-:-:S04]  /*5540*/  IMAD.WIDE.U32 R6, R3, R14, R18 ;  /* 0x0000000e03067225 */ /* 0x001fc800078e0012 */
[----:B------:R-:W-:Y:S02]  /*5550*/  IMAD.IADD R7, R158, 0x1, R7 ;  /* 0x000000019e077824 */ /* 0x000fe400078e0207 */
[----:B------:R-:W-:-:S04]  /*5560*/  IMAD.WIDE.U32 R6, R22, UR43, R6 ;  /* 0x0000002b16067c25 */ /* 0x000fc8000f8e0006 */
[----:B------:R-:W-:Y:S01]  /*5570*/  IMAD.IADD R7, R159, 0x1, R7 ;  /* 0x000000019f077824 */ /* 0x000fe200078e0207 */
[----:B------:R-:W-:-:S04]  /*5580*/  LEA R10, P0, R6, R12, 0x1 ;  /* 0x0000000c060a7211 */ /* 0x000fc800078008ff */
[----:B------:R-:W-:Y:S02]  /*5590*/  LEA.HI.X R11, R6, R13, R7, 0x1, P0 ;  /* 0x0000000d060b7211 */ /* 0x000fe400000f0c07 */
[----:B------:R-:W-:-:S13]  /*55a0*/  ISETP.GT.AND P0, PT, R0, 0x1, P3 ;  /* 0x000000010000780c */ /* 0x000fda0001f04270 */
[----:B------:R-:W-:Y:S05]  /*55b0*/  @!P0 BRA `(.L_x_37) ;  /* 0x0000000000048947 */ /* 0x000fea0003800000 */
[----:B------:R0:W5:Y:S02]  /*55c0*/  LDG.E.LTC128B.U16 R23, desc[UR36][R10.64+0x2] ;  /* 0x000002240a177981 */ /* 0x000164000c1e1520 */
.L_x_37:
[----:B------:R-:W-:Y:S05]  /*55d0*/  BSYNC B1 ;  /* 0x0000000000017941 */ /* 0x000fea0003800000 */
.L_x_36:
[----:B------:R-:W2:Y:S01]  /*55e0*/  LDL.LU R7, [R1+0x4] ;  /* 0x0000040001077983 */ /* 0x000ea20000300800 */
[----:B-----5:R-:W-:Y:S01]  /*55f0*/  HADD2.F32 R6, -RZ, R23.H0_H0 ;  /* 0x20000017ff067230 */ /* 0x020fe20000004100 */
[C---:B------:R-:W-:Y:S02]  /*5600*/  SHF.L.U64.HI R157, R14.reuse, 0x3, R15 ;  /* 0x000000030e9d7819 */ /* 0x040fe4000001020f */
[----:B------:R-:W-:Y:S01]  /*5610*/  SHF.L.U32 R156, R14, 0x3, RZ ;  /* 0x000000030e9c7819 */ /* 0x000fe200000006ff */
[----:B------:R-:W3:Y:S01]  /*5620*/  LDL.LU R160, [R1+0x8] ;  /* 0x0000080001a07983 */ /* 0x000ee20000300800 */
[----:B------:R-:W-:-:S04]  /*5630*/  FMUL R6, R6, R16 ;  /* 0x0000001006067220 */ /* 0x000fc80000400000 */
[----:B--2---:R-:W-:-:S05]  /*5640*/  FFMA R6, R7, R2, R6 ;  /* 0x0000000207067223 */ /* 0x004fca0000000006 */
[----:B------:R-:W-:-:S05]  /*5650*/  F2FP.F16.F32.PACK_AB R6, RZ, R6 ;  /* 0x00000006ff06723e */ /* 0x000fca00000000ff */
[----:B------:R1:W-:Y:S01]  /*5660*/  @P0 STG.E.U16 desc[UR36][R4.64+0x2], R6 ;  /* 0x0000020604000986 */ /* 0x0003e2000c101524 */
[----:B------:R-:W-:-:S04]  /*5670*/  ISETP.GT.AND P0, PT, R153, 0x8, PT ;  /* 0x000000089900780c */ /* 0x000fc80003f04270 */
[----:B------:R-:W-:Y:S01]  /*5680*/  ISETP.GT.AND P1, PT, R0, RZ, P0 ;  /* 0x000000ff0000720c */ /* 0x000fe20000724270 */
[----:B-1----:R-:W-:-:S04]  /*5690*/  IMAD.WIDE.U32 R6, R3, R14, R156 ;  /* 0x0000000e03067225 */ /* 0x002fc800078e009c */
[----:B------:R-:W-:Y:S01]  /*56a0*/  IMAD.IADD R158, R158, 0x1, R7 ;  /* 0x000000019e9e7824 */ /* 0x000fe200078e0207 */
[----:B------:R-:W-:-:S05]  /*56b0*/  IADD3 R7, P2, R154, R6, RZ ;  /* 0x000000069a077210 */ /* 0x000fca0007f5e0ff */
[----:B------:R-:W-:Y:S01]  /*56c0*/  IMAD.X R9, R158, 0x1, R21, P2 ;  /* 0x000000019e097824 */ /* 0x000fe200010e0615 */
[----:B------:R-:W-:-:S04]  /*56d0*/  LEA R8, P2, R7, R12, 0x1 ;  /* 0x0000000c07087211 */ /* 0x000fc800078408ff */
[----:B------:R-:W-:-:S05]  /*56e0*/  LEA.HI.X R9, R7, R13, R9, 0x1, P2 ;  /* 0x0000000d07097211 */ /* 0x000fca00010f0c09 */
[----:B------:R1:W2:Y:S01]  /*56f0*/  @P1 LDG.E.LTC128B.U16 R23, desc[UR36][R8.64] ;  /* 0x0000002408171981 */ /* 0x0002a2000c1e1520 */
[----:B------:R-:W-:Y:S01]  /*5700*/  IADD3 R6, P2, R18, R6, RZ ;  /* 0x0000000612067210 */ /* 0x000fe20007f5e0ff */
[----:B------:R-:W-:Y:S01]  /*5710*/  BSSY B1, `(.L_x_38) ;  /* 0x0000016000017945 */ /* 0x000fe20003800000 */
[----:B------:R-:W-:-:S03]  /*5720*/  ISETP.GT.AND P4, PT, R0, 0x1, P0 ;  /* 0x000000010000780c */ /* 0x000fc60000784270 */
[----:B------:R-:W-:Y:S02]  /*5730*/  IMAD.X R7, R19, 0x1, R158, P2 ;  /* 0x0000000113077824 */ /* 0x000fe400010e069e */
[----:B------:R-:W-:Y:S02]  /*5740*/  IMAD.U32 R158, RZ, RZ, UR9 ;  /* 0x00000009ff9e7e24 */ /* 0x000fe4000f8e00ff */
[----:B------:R-:W-:-:S04]  /*5750*/  IMAD.WIDE.U32 R6, R22, UR43, R6 ;  /* 0x0000002b16067c25 */ /* 0x000fc8000f8e0006 */
[----:B------:R-:W-:Y:S01]  /*5760*/  IMAD.IADD R7, R159, 0x1, R7 ;  /* 0x000000019f077824 */ /* 0x000fe200078e0207 */
[----:B-1----:R-:W-:-:S04]  /*5770*/  LEA R8, P2, R6, R12, 0x1 ;  /* 0x0000000c06087211 */ /* 0x002fc800078408ff */
[----:B------:R-:W-:Y:S01]  /*5780*/  LEA.HI.X R9, R6, R13, R7, 0x1, P2 ;  /* 0x0000000d06097211 */ /* 0x000fe200010f0c07 */
[----:B--2---:R-:W-:-:S05]  /*5790*/  HADD2.F32 R6, -RZ, R23.H0_H0 ;  /* 0x20000017ff067230 */ /* 0x004fca0000004100 */
[----:B------:R-:W-:-:S04]  /*57a0*/  FMUL R6, R6, R16 ;  /* 0x0000001006067220 */ /* 0x000fc80000400000 */
[----:B---3--:R-:W-:Y:S01]  /*57b0*/  FFMA R7, R160, R2, R6 ;  /* 0x00000002a0077223 */ /* 0x008fe20000000006 */
[----:B------:R-:W-:Y:S01]  /*57c0*/  IMAD.U32 R160, RZ, RZ, UR8 ;  /* 0x00000008ffa07e24 */ /* 0x000fe2000f8e00ff */
[----:B------:R-:W-:-:S03]  /*57d0*/  MOV R6, UR8 ;  /* 0x0000000800067c02 */ /* 0x000fc60008000f00 */
[----:B------:R-:W-:Y:S01]  /*57e0*/  IMAD.SHL.U32 R160, R160, 0x10, RZ ;  /* 0x00000010a0a07824 */ /* 0x000fe200078e00ff */
[----:B------:R-:W-:Y:S02]  /*57f0*/  SHF.L.U64.HI R158, R6, 0x4, R158 ;  /* 0x00000004069e7819 */ /* 0x000fe4000001029e */
[----:B------:R-:W-:Y:S02]  /*5800*/  F2FP.F16.F32.PACK_AB R7, RZ, R7 ;  /* 0x00000007ff07723e */ /* 0x000fe400000000ff */
[----:B------:R-:W-:Y:S02]  /*5810*/  IADD3 R6, P2, R160, R4, RZ ;  /* 0x00000004a0067210 */ /* 0x000fe40007f5e0ff */
[----:B------:R-:W-:-:S03]  /*5820*/  PRMT R161, R7, 0x7610, R161 ;  /* 0x0000761007a17816 */ /* 0x000fc600000000a1 */
[----:B------:R-:W-:-:S05]  /*5830*/  IMAD.X R7, R158, 0x1, R5, P2 ;  /* 0x000000019e077824 */ /* 0x000fca00010e0605 */
[----:B------:R1:W-:Y:S01]  /*5840*/  @P1 STG.E.U16 desc[UR36][R6.64], R161 ;  /* 0x000000a106001986 */ /* 0x0003e2000c101524 */
[----:B------:R-:W-:Y:S05]  /*5850*/  @!P4 BRA `(.L_x_39) ;  /* 0x000000000004c947 */ /* 0x000fea0003800000 */
[----:B------:R2:W5:Y:S02]  /*5860*/  LDG.E.LTC128B.U16 R23, desc[UR36][R8.64+0x2] ;  /* 0x0000022408177981 */ /* 0x000564000c1e1520 */
.L_x_39:
[----:B------:R-:W-:Y:S05]  /*5870*/  BSYNC B1 ;  /* 0x0000000000017941 */ /* 0x000fea0003800000 */
.L_x_38:
[----:B------:R-:W3:Y:S01]  /*5880*/  LDL.LU R162, [R1+0xc] ;  /* 0x00000c0001a27983 */ /* 0x000ee20000300800 */
[----:B-1---5:R-:W-:Y:S01]  /*5890*/  HADD2.F32 R161, -RZ, R23.H0_H0 ;  /* 0x20000017ffa17230 */ /* 0x022fe20000004100 */
[----:B------:R-:W-:Y:S01]  /*58a0*/  ISETP.GT.AND P1, PT, R0, 0x8, P3 ;  /* 0x000000080000780c */ /* 0x000fe20001f24270 */
[----:B------:R-:W-:Y:S03]  /*58b0*/  BSSY B1, `(.L_x_40) ;  /* 0x0000007000017945 */ /* 0x000fe60003800000 */
[----:B------:R-:W-:-:S04]  /*58c0*/  FMUL R161, R161, R16 ;  /* 0x00000010a1a17220 */ /* 0x000fc80000400000 */
[----:B---3--:R-:W-:-:S05]  /*58d0*/  FFMA R161, R162, R2, R161 ;  /* 0x00000002a2a17223 */ /* 0x008fca00000000a1 */
[----:B------:R-:W-:-:S05]  /*58e0*/  F2FP.F16.F32.PACK_AB R161, RZ, R161 ;  /* 0x000000a1ffa1723e */ /* 0x000fca00000000ff */
[----:B------:R1:W-:Y:S01]  /*58f0*/  @P4 STG.E.U16 desc[UR36][R6.64+0x2], R161 ;  /* 0x000002a106004986 */ /* 0x0003e2000c101524 */
[----:B------:R-:W-:Y:S05]  /*5900*/  @!P1 BRA `(.L_x_41) ;  /* 0x0000000000049947 */ /* 0x000fea0003800000 */
[----:B------:R3:W5:Y:S02]  /*5910*/  LDG.E.LTC128B.U16 R23, desc[UR36][R10.64+0x10] ;  /* 0x000010240a177981 */ /* 0x000764000c1e1520 */
.L_x_41:
[----:B------:R-:W-:Y:S05]  /*5920*/  BSYNC B1 ;  /* 0x0000000000017941 */ /* 0x000fea0003800000 */
.L_x_40:
[----:B------:R-:W4:Y:S01]  /*5930*/  LDL.LU R162, [R1+0x10] ;  /* 0x0000100001a27983 */ /* 0x000f220000300800 */
[----:B-1---5:R-:W-:Y:S01]  /*5940*/  HADD2.F32 R161, -RZ, R23.H0_H0 ;  /* 0x20000017ffa17230 */ /* 0x022fe20000004100 */
[----:B------:R-:W-:Y:S01]  /*5950*/  ISETP.GT.AND P2, PT, R0, 0x9, P3 ;  /* 0x000000090000780c */ /* 0x000fe20001f44270 */
[----:B------:R-:W-:Y:S03]  /*5960*/  BSSY B1, `(.L_x_42) ;  /* 0x0000007000017945 */ /* 0x000fe60003800000 */
[----:B------:R-:W-:-:S04]  /*5970*/  FMUL R161, R161, R16 ;  /* 0x00000010a1a17220 */ /* 0x000fc80000400000 */
[----:B----4-:R-:W-:-:S05]  /*5980*/  FFMA R161, R162, R2, R161 ;  /* 0x00000002a2a17223 */ /* 0x010fca00000000a1 */
[----:B------:R-:W-:-:S05]  /*5990*/  F2FP.F16.F32.PACK_AB R161, RZ, R161 ;  /* 0x000000a1ffa1723e */ /* 0x000fca00000000ff */
[----:B------:R1:W-:Y:S01]  /*59a0*/  @P1 STG.E.U16 desc[UR36][R4.64+0x10], R161 ;  /* 0x000010a104001986 */ /* 0x0003e2000c101524 */
[----:B------:R-:W-:Y:S05]  /*59b0*/  @!P2 BRA `(.L_x_43) ;  /* 0x000000000004a947 */ /* 0x000fea0003800000 */
[----:B------:R4:W5:Y:S02]  /*59c0*/  LDG.E.LTC128B.U16 R23, desc[UR36][R10.64+0x12] ;  /* 0x000012240a177981 */ /* 0x000964000c1e1520 */
.L_x_43:
[----:B------:R-:W-:Y:S05]  /*59d0*/  BSYNC B1 ;  /* 0x0000000000017941 */ /* 0x000fea0003800000 */
.L_x_42:
[----:B------:R-:W2:Y:S01]  /*59e0*/  LDL.LU R162, [R1+0x14] ;  /* 0x0000140001a27983 */ /* 0x000ea20000300800 */
[----:B-1---5:R-:W-:Y:S01]  /*59f0*/  HADD2.F32 R161, -RZ, R23.H0_H0 ;  /* 0x20000017ffa17230 */ /* 0x022fe20000004100 */
[----:B------:R-:W-:Y:S01]  /*5a00*/  ISETP.GT.AND P1, PT, R0, 0x8, P0 ;  /* 0x000000080000780c */ /* 0x000fe20000724270 */
[----:B------:R-:W-:Y:S03]  /*5a10*/  BSSY B1, `(.L_x_44) ;  /* 0x0000007000017945 */ /* 0x000fe60003800000 */
[----:B------:R-:W-:-:S04]  /*5a20*/  FMUL R161, R161, R16 ;  /* 0x00000010a1a17220 */ /* 0x000fc80000400000 */
[----:B--2---:R-:W-:-:S05]  /*5a30*/  FFMA R161, R162, R2, R161 ;  /* 0x00000002a2a17223 */ /* 0x004fca00000000a1 */
[----:B------:R-:W-:-:S05]  /*5a40*/  F2FP.F16.F32.PACK_AB R161, RZ, R161 ;  /* 0x000000a1ffa1723e */ /* 0x000fca00000000ff */
[----:B------:R1:W-:Y:S01]  /*5a50*/  @P2 STG.E.U16 desc[UR36][R4.64+0x12], R161 ;  /* 0x000012a104002986 */ /* 0x0003e2000c101524 */
[----:B------:R-:W-:Y:S05]  /*5a60*/  @!P1 BRA `(.L_x_45) ;  /* 0x0000000000049947 */ /* 0x000fea0003800000 */
[----:B------:R2:W5:Y:S02]  /*5a70*/  LDG.E.LTC128B.U16 R23, desc[UR36][R8.64+0x10] ;  /* 0x0000102408177981 */ /* 0x000564000c1e1520 */
.L_x_45:
[----:B------:R-:W-:Y:S05]  /*5a80*/  BSYNC B1 ;  /* 0x0000000000017941 */ /* 0x000fea0003800000 */
.L_x_44:
        /* <DEDUP_REMOVED lines=10> */
.L_x_47:
[----:B------:R-:W-:Y:S05]  /*5b30*/  BSYNC B1 ;  /* 0x0000000000017941 */ /* 0x000fea0003800000 */
.L_x_46:
        /* <DEDUP_REMOVED lines=10> */
.L_x_49:
[----:B------:R-:W-:Y:S05]  /*5be0*/  BSYNC B1 ;  /* 0x0000000000017941 */ /* 0x000fea0003800000 */
.L_x_48:
        /* <DEDUP_REMOVED lines=10> */
.L_x_51:
[----:B------:R-:W-:Y:S05]  /*5c90*/  BSYNC B1 ;  /* 0x0000000000017941 */ /* 0x000fea0003800000 */
.L_x_50:
        /* <DEDUP_REMOVED lines=10> */
.L_x_53:
[----:B------:R-:W-:Y:S05]  /*5d40*/  BSYNC B1 ;  /* 0x0000000000017941 */ /* 0x000fea0003800000 */
.L_x_52:
        /* <DEDUP_REMOVED lines=10> */
.L_x_55:
[----:B------:R-:W-:Y:S05]  /*5df0*/  BSYNC B1 ;  /* 0x0000000000017941 */ /* 0x000fea0003800000 */
.L_x_54:
        /* <DEDUP_REMOVED lines=10> */
.L_x_57:
[----:B------:R-:W-:Y:S05]  /*5ea0*/  BSYNC B1 ;  /* 0x0000000000017941 */ /* 0x000fea0003800000 */
.L_x_56:
        /* <DEDUP_REMOVED lines=10> */
.L_x_59:
[----:B------:R-:W-:Y:S05]  /*5f50*/  BSYNC B1 ;  /* 0x0000000000017941 */ /* 0x000fea0003800000 */
.L_x_58:
        /* <DEDUP_REMOVED lines=10> */
.L_x_61:
[----:B------:R-:W-:Y:S05]  /*6000*/  BSYNC B1 ;  /* 0x0000000000017941 */ /* 0x000fea0003800000 */
.L_x_60:
        /* <DEDUP_REMOVED lines=10> */
.L_x_63:
[----:B------:R-:W-:Y:S05]  /*60b0*/  BSYNC B1 ;  /* 0x0000000000017941 */ /* 0x000fea0003800000 */
.L_x_62:
        /* <DEDUP_REMOVED lines=10> */
.L_x_65:
[----:B------:R-:W-:Y:S05]  /*6160*/  BSYNC B1 ;  /* 0x0000000000017941 */ /* 0x000fea0003800000 */
.L_x_64:
        /* <DEDUP_REMOVED lines=10> */
.L_x_67:
[----:B------:R-:W-:Y:S05]  /*6210*/  BSYNC B1 ;  /* 0x0000000000017941 */ /* 0x000fea0003800000 */
.L_x_66:
        /* <DEDUP_REMOVED lines=10> */
.L_x_69:
[----:B------:R-:W-:Y:S05]  /*62c0*/  BSYNC B1 ;  /* 0x0000000000017941 */ /* 0x000fea0003800000 */
.L_x_68:
        /* <DEDUP_REMOVED lines=10> */
.L_x_71:
[----:B------:R-:W-:Y:S05]  /*6370*/  BSYNC B1 ;  /* 0x0000000000017941 */ /* 0x000fea0003800000 */
.L_x_70:
        /* <DEDUP_REMOVED lines=10> */
.L_x_73:
[----:B------:R-:W-:Y:S05]  /*6420*/  BSYNC B1 ;  /* 0x0000000000017941 */ /* 0x000fea0003800000 */
.L_x_72:
        /* <DEDUP_REMOVED lines=10> */
.L_x_75:
[----:B------:R-:W-:Y:S05]  /*64d0*/  BSYNC B1 ;  /* 0x0000000000017941 */ /* 0x000fea0003800000 */
.L_x_74:
        /* <DEDUP_REMOVED lines=10> */
.L_x_77:
[----:B------:R-:W-:Y:S05]  /*6580*/  BSYNC B1 ;  /* 0x0000000000017941 */ /* 0x000fea0003800000 */
.L_x_76:
        /* <DEDUP_REMOVED lines=10> */
.L_x_79:
[----:B------:R-:W-:Y:S05]  /*6630*/  BSYNC B1 ;  /* 0x0000000000017941 */ /* 0x000fea0003800000 */
.L_x_78:
        /* <DEDUP_REMOVED lines=10> */
.L_x_81:
[----:B------:R-:W-:Y:S05]  /*66e0*/  BSYNC B1 ;  /* 0x0000000000017941 */ /* 0x000fea0003800000 */
.L_x_80:
        /* <DEDUP_REMOVED lines=10> */
.L_x_83:
[----:B------:R-:W-:Y:S05]  /*6790*/  BSYNC B1 ;  /* 0x0000000000017941 */ /* 0x000fea0003800000 */
.L_x_82:
        /* <DEDUP_REMOVED lines=10> */
.L_x_85:
[----:B------:R-:W-:Y:S05]  /*6840*/  BSYNC B1 ;  /* 0x0000000000017941 */ /* 0x000fea0003800000 */
.L_x_84:
        /* <DEDUP_REMOVED lines=10> */
.L_x_87:
[----:B------:R-:W-:Y:S05]  /*68f0*/  BSYNC B1 ;  /* 0x0000000000017941 */ /* 0x000fea0003800000 */
.L_x_86:
        /* <DEDUP_REMOVED lines=10> */
.L_x_89:
[----:B------:R-:W-:Y:S05]  /*69a0*/  BSYNC B1 ;  /* 0x0000000000017941 */ /* 0x000fea0003800000 */
.L_x_88:
        /* <DEDUP_REMOVED lines=10> */
.L_x_91:
[----:B------:R-:W-:Y:S05]  /*6a50*/  BSYNC B1 ;  /* 0x0000000000017941 */ /* 0x000fea0003800000 */
.L_x_90:
        /* <DEDUP_REMOVED lines=10> */
.L_x_93:
[----:B------:R-:W-:Y:S05]  /*6b00*/  BSYNC B1 ;  /* 0x0000000000017941 */ /* 0x000fea0003800000 */
.L_x_92:
        /* <DEDUP_REMOVED lines=10> */
.L_x_95:
[----:B------:R-:W-:Y:S05]  /*6bb0*/  BSYNC B1 ;  /* 0x0000000000017941 */ /* 0x000fea0003800000 */
.L_x_94:
        /* <DEDUP_REMOVED lines=10> */
.L_x_97:
[----:B------:R-:W-:Y:S05]  /*6c60*/  BSYNC B1 ;  /* 0x0000000000017941 */ /* 0x000fea0003800000 */
.L_x_96:
        /* <DEDUP_REMOVED lines=10> */
.L_x_99:
[----:B------:R-:W-:Y:S05]  /*6d10*/  BSYNC B1 ;  /* 0x0000000000017941 */ /* 0x000fea0003800000 */
.L_x_98:
        /* <DEDUP_REMOVED lines=10> */
.L_x_101:
[----:B------:R-:W-:Y:S05]  /*6dc0*/  BSYNC B1 ;  /* 0x0000000000017941 */ /* 0x000fea0003800000 */
.L_x_100:
        /* <DEDUP_REMOVED lines=10> */
.L_x_103:
[----:B------:R-:W-:Y:S05]  /*6e70*/  BSYNC B1 ;  /* 0x0000000000017941 */ /* 0x000fea0003800000 */
.L_x_102:
        /* <DEDUP_REMOVED lines=10> */
.L_x_105:
[----:B------:R-:W-:Y:S05]  /*6f20*/  BSYNC B1 ;  /* 0x0000000000017941 */ /* 0x000fea0003800000 */
.L_x_104:
        /* <DEDUP_REMOVED lines=10> */
.L_x_107:
[----:B------:R-:W-:Y:S05]  /*6fd0*/  BSYNC B1 ;  /* 0x0000000000017941 */ /* 0x000fea0003800000 */
.L_x_106:
        /* <DEDUP_REMOVED lines=10> */
.L_x_109:
[----:B------:R-:W-:Y:S05]  /*7080*/  BSYNC B1 ;  /* 0x0000000000017941 */ /* 0x000fea0003800000 */
.L_x_108:
        /* <DEDUP_REMOVED lines=10> */
.L_x_111:
[----:B------:R-:W-:Y:S05]  /*7130*/  BSYNC B1 ;  /* 0x0000000000017941 */ /* 0x000fea0003800000 */
.L_x_110:
        /* <DEDUP_REMOVED lines=10> */
.L_x_113:
[----:B------:R-:W-:Y:S05]  /*71e0*/  BSYNC B1 ;  /* 0x0000000000017941 */ /* 0x000fea0003800000 */
.L_x_112:
        /* <DEDUP_REMOVED lines=10> */
.L_x_115:
[----:B------:R-:W-:Y:S05]  /*7290*/  BSYNC B1 ;  /* 0x0000000000017941 */ /* 0x000fea0003800000 */
.L_x_114:
        /* <DEDUP_REMOVED lines=10> */
.L_x_117:
[----:B------:R-:W-:Y:S05]  /*7340*/  BSYNC B1 ;  /* 0x0000000000017941 */ /* 0x000fea0003800000 */
.L_x_116:
        /* <DEDUP_REMOVED lines=10> */
.L_x_119:
[----:B------:R-:W-:Y:S05]  /*73f0*/  BSYNC B1 ;  /* 0x0000000000017941 */ /* 0x000fea0003800000 */
.L_x_118:
        /* <DEDUP_REMOVED lines=10> */
.L_x_121:
[----:B------:R-:W-:Y:S05]  /*74a0*/  BSYNC B1 ;  /* 0x0000000000017941 */ /* 0x000fea0003800000 */
.L_x_120:
        /* <DEDUP_REMOVED lines=10> */
.L_x_123:
[----:B------:R-:W-:Y:S05]  /*7550*/  BSYNC B1 ;  /* 0x0000000000017941 */ /* 0x000fea0003800000 */
.L_x_122:
        /* <DEDUP_REMOVED lines=10> */
.L_x_125:
[----:B------:R-:W-:Y:S05]  /*7600*/  BSYNC B1 ;  /* 0x0000000000017941 */ /* 0x000fea0003800000 */
.L_x_124:
        /* <DEDUP_REMOVED lines=10> */
.L_x_127:
[----:B------:R-:W-:Y:S05]  /*76b0*/  BSYNC B1 ;  /* 0x0000000000017941 */ /* 0x000fea0003800000 */
.L_x_126:
        /* <DEDUP_REMOVED lines=10> */
.L_x_129:
[----:B------:R-:W-:Y:S05]  /*7760*/  BSYNC B1 ;  /* 0x0000000000017941 */ /* 0x000fea0003800000 */
.L_x_128:
        /* <DEDUP_REMOVED lines=10> */
.L_x_131:
[----:B------:R-:W-:Y:S05]  /*7810*/  BSYNC B1 ;  /* 0x0000000000017941 */ /* 0x000fea0003800000 */
.L_x_130:
        /* <DEDUP_REMOVED lines=10> */
.L_x_133:
[----:B------:R-:W-:Y:S05]  /*78c0*/  BSYNC B1 ;  /* 0x0000000000017941 */ /* 0x000fea0003800000 */
.L_x_132:
        /* <DEDUP_REMOVED lines=10> */
.L_x_135:
[----:B------:R-:W-:Y:S05]  /*7970*/  BSYNC B1 ;  /* 0x0000000000017941 */ /* 0x000fea0003800000 */
.L_x_134:
        /* <DEDUP_REMOVED lines=10> */
.L_x_137:
[----:B------:R-:W-:Y:S05]  /*7a20*/  BSYNC B1 ;  /* 0x0000000000017941 */ /* 0x000fea0003800000 */
.L_x_136:
        /* <DEDUP_REMOVED lines=10> */
.L_x_139:
[----:B------:R-:W-:Y:S05]  /*7ad0*/  BSYNC B1 ;  /* 0x0000000000017941 */ /* 0x000fea0003800000 */
.L_x_138:
        /* <DEDUP_REMOVED lines=10> */
.L_x_141:
[----:B------:R-:W-:Y:S05]  /*7b80*/  BSYNC B1 ;  /* 0x0000000000017941 */ /* 0x000fea0003800000 */
.L_x_140:
        /* <DEDUP_REMOVED lines=10> */
.L_x_143:
[----:B------:R-:W-:Y:S05]  /*7c30*/  BSYNC B1 ;  /* 0x0000000000017941 */ /* 0x000fea0003800000 */
.L_x_142:
        /* <DEDUP_REMOVED lines=10> */
.L_x_145:
[----:B------:R-:W-:Y:S05]  /*7ce0*/  BSYNC B1 ;  /* 0x0000000000017941 */ /* 0x000fea0003800000 */
.L_x_144:
        /* <DEDUP_REMOVED lines=10> */
.L_x_147:
[----:B------:R-:W-:Y:S05]  /*7d90*/  BSYNC B1 ;  /* 0x0000000000017941 */ /* 0x000fea0003800000 */
.L_x_146:
        /* <DEDUP_REMOVED lines=10> */
.L_x_149:
[----:B------:R-:W-:Y:S05]  /*7e40*/  BSYNC B1 ;  /* 0x0000000000017941 */ /* 0x000fea0003800000 */
.L_x_148:
        /* <DEDUP_REMOVED lines=10> */
.L_x_151:
[----:B------:R-:W-:Y:S05]  /*7ef0*/  BSYNC B1 ;  /* 0x0000000000017941 */ /* 0x000fea0003800000 */
.L_x_150:
        /* <DEDUP_REMOVED lines=10> */
.L_x_153:
[----:B------:R-:W-:Y:S05]  /*7fa0*/  BSYNC B1 ;  /* 0x0000000000017941 */ /* 0x000fea0003800000 */
.L_x_152:
        /* <DEDUP_REMOVED lines=10> */
.L_x_155:
[----:B------:R-:W-:Y:S05]  /*8050*/  BSYNC B1 ;  /* 0x0000000000017941 */ /* 0x000fea0003800000 */
.L_x_154:
        /* <DEDUP_REMOVED lines=10> */
.L_x_157:
[----:B------:R-:W-:Y:S05]  /*8100*/  BSYNC B1 ;  /* 0x0000000000017941 */ /* 0x000fea0003800000 */
.L_x_156:
        /* <DEDUP_REMOVED lines=10> */
.L_x_159:
[----:B------:R-:W-:Y:S05]  /*81b0*/  BSYNC B1 ;  /* 0x0000000000017941 */ /* 0x000fea0003800000 */
.L_x_158:
        /* <DEDUP_REMOVED lines=10> */
.L_x_161:
[----:B------:R-:W-:Y:S05]  /*8260*/  BSYNC B1 ;  /* 0x0000000000017941 */ /* 0x000fea0003800000 */
.L_x_160:
        /* <DEDUP_REMOVED lines=10> */
.L_x_163:
[----:B------:R-:W-:Y:S05]  /*8310*/  BSYNC B1 ;  /* 0x0000000000017941 */ /* 0x000fea0003800000 */
.L_x_162:
        /* <DEDUP_REMOVED lines=10> */
.L_x_165:
[----:B------:R-:W-:Y:S05]  /*83c0*/  BSYNC B1 ;  /* 0x0000000000017941 */ /* 0x000fea0003800000 */
.L_x_164:
        /* <DEDUP_REMOVED lines=10> */
.L_x_167:
[----:B------:R-:W-:Y:S05]  /*8470*/  BSYNC B1 ;  /* 0x0000000000017941 */ /* 0x000fea0003800000 */
.L_x_166:
        /* <DEDUP_REMOVED lines=10> */
.L_x_169:
[----:B------:R-:W-:Y:S05]  /*8520*/  BSYNC B1 ;  /* 0x0000000000017941 */ /* 0x000fea0003800000 */
.L_x_168:
        /* <DEDUP_REMOVED lines=10> */
.L_x_171:
[----:B------:R-:W-:Y:S05]  /*85d0*/  BSYNC B1 ;  /* 0x0000000000017941 */ /* 0x000fea0003800000 */
.L_x_170:
        /* <DEDUP_REMOVED lines=10> */
.L_x_173:
[----:B------:R-:W-:Y:S05]  /*8680*/  BSYNC B1 ;  /* 0x0000000000017941 */ /* 0x000fea0003800000 */
.L_x_172:
        /* <DEDUP_REMOVED lines=10> */
.L_x_175:
[----:B------:R-:W-:Y:S05]  /*8730*/  BSYNC B1 ;  /* 0x0000000000017941 */ /* 0x000fea0003800000 */
.L_x_174:
        /* <DEDUP_REMOVED lines=10> */
.L_x_177:
[----:B------:R-:W-:Y:S05]  /*87e0*/  BSYNC B1 ;  /* 0x0000000000017941 */ /* 0x000fea0003800000 */
.L_x_176:
        /* <DEDUP_REMOVED lines=10> */
.L_x_179:
[----:B------:R-:W-:Y:S05]  /*8890*/  BSYNC B1 ;  /* 0x0000000000017941 */ /* 0x000fea0003800000 */
.L_x_178:
        /* <DEDUP_REMOVED lines=10> */
.L_x_181:
[----:B------:R-:W-:Y:S05]  /*8940*/  BSYNC B1 ;  /* 0x0000000000017941 */ /* 0x000fea0003800000 */
.L_x_180:
        /* <DEDUP_REMOVED lines=10> */
.L_x_183:
[----:B------:R-:W-:Y:S05]  /*89f0*/  BSYNC B1 ;  /* 0x0000000000017941 */ /* 0x000fea0003800000 */
.L_x_182:
        /* <DEDUP_REMOVED lines=10> */
.L_x_185:
[----:B------:R-:W-:Y:S05]  /*8aa0*/  BSYNC B1 ;  /* 0x0000000000017941 */ /* 0x000fea0003800000 */
.L_x_184:
        /* <DEDUP_REMOVED lines=10> */
.L_x_187:
[----:B------:R-:W-:Y:S05]  /*8b50*/  BSYNC B1 ;  /* 0x0000000000017941 */ /* 0x000fea0003800000 */
.L_x_186:
        /* <DEDUP_REMOVED lines=10> */
.L_x_189:
[----:B------:R-:W-:Y:S05]  /*8c00*/  BSYNC B1 ;  /* 0x0000000000017941 */ /* 0x000fea0003800000 */
.L_x_188:
        /* <DEDUP_REMOVED lines=10> */
.L_x_191:
[----:B------:R-:W-:Y:S05]  /*8cb0*/  BSYNC B1 ;  /* 0x0000000000017941 */ /* 0x000fea0003800000 */
.L_x_190:
        /* <DEDUP_REMOVED lines=10> */
.L_x_193:
[----:B------:R-:W-:Y:S05]  /*8d60*/  BSYNC B1 ;  /* 0x0000000000017941 */ /* 0x000fea0003800000 */
.L_x_192:
        /* <DEDUP_REMOVED lines=10> */
.L_x_195:
[----:B------:R-:W-:Y:S05]  /*8e10*/  BSYNC B1 ;  /* 0x0000000000017941 */ /* 0x000fea0003800000 */
.L_x_194:
        /* <DEDUP_REMOVED lines=10> */
.L_x_197:
[----:B------:R-:W-:Y:S05]  /*8ec0*/  BSYNC B1 ;  /* 0x0000000000017941 */ /* 0x000fea0003800000 */
.L_x_196:
        /* <DEDUP_REMOVED lines=10> */
.L_x_199:
[----:B------:R-:W-:Y:S05]  /*8f70*/  BSYNC B1 ;  /* 0x0000000000017941 */ /* 0x000fea0003800000 */
.L_x_198:
        /* <DEDUP_REMOVED lines=10> */
.L_x_201:
[----:B------:R-:W-:Y:S05]  /*9020*/  BSYNC B1 ;  /* 0x0000000000017941 */ /* 0x000fea0003800000 */
.L_x_200:
        /* <DEDUP_REMOVED lines=10> */
.L_x_203:
[----:B------:R-:W-:Y:S05]  /*90d0*/  BSYNC B1 ;  /* 0x0000000000017941 */ /* 0x000fea0003800000 */
.L_x_202:
        /* <DEDUP_REMOVED lines=10> */
.L_x_205:
[----:B------:R-:W-:Y:S05]  /*9180*/  BSYNC B1 ;  /* 0x0000000000017941 */ /* 0x000fea0003800000 */
.L_x_204:
        /* <DEDUP_REMOVED lines=10> */
.L_x_207:
[----:B------:R-:W-:Y:S05]  /*9230*/  BSYNC B1 ;  /* 0x0000000000017941 */ /* 0x000fea0003800000 */
.L_x_206:
        /* <DEDUP_REMOVED lines=10> */
.L_x_209:
[----:B------:R-:W-:Y:S05]  /*92e0*/  BSYNC B1 ;  /* 0x0000000000017941 */ /* 0x000fea0003800000 */
.L_x_208:
        /* <DEDUP_REMOVED lines=10> */
.L_x_211:
[----:B------:R-:W-:Y:S05]  /*9390*/  BSYNC B1 ;  /* 0x0000000000017941 */ /* 0x000fea0003800000 */
.L_x_210:
        /* <DEDUP_REMOVED lines=10> */
.L_x_213:
[----:B------:R-:W-:Y:S05]  /*9440*/  BSYNC B1 ;  /* 0x0000000000017941 */ /* 0x000fea0003800000 */
.L_x_212:
        /* <DEDUP_REMOVED lines=10> */
.L_x_215:
[----:B------:R-:W-:Y:S05]  /*94f0*/  BSYNC B1 ;  /* 0x0000000000017941 */ /* 0x000fea0003800000 */
.L_x_214:
        /* <DEDUP_REMOVED lines=10> */
.L_x_217:
[----:B------:R-:W-:Y:S05]  /*95a0*/  BSYNC B1 ;  /* 0x0000000000017941 */ /* 0x000fea0003800000 */
.L_x_216:
        /* <DEDUP_REMOVED lines=10> */
.L_x_219:
[----:B------:R-:W-:Y:S05]  /*9650*/  BSYNC B1 ;  /* 0x0000000000017941 */ /* 0x000fea0003800000 */
.L_x_218:
        /* <DEDUP_REMOVED lines=10> */
.L_x_221:
[----:B------:R-:W-:Y:S05]  /*9700*/  BSYNC B1 ;  /* 0x0000000000017941 */ /* 0x000fea0003800000 */
.L_x_220:
        /* <DEDUP_REMOVED lines=10> */
.L_x_223:
[----:B------:R-:W-:Y:S05]  /*97b0*/  BSYNC B1 ;  /* 0x0000000000017941 */ /* 0x000fea0003800000 */
.L_x_222:
        /* <DEDUP_REMOVED lines=10> */
.L_x_225:
[----:B------:R-:W-:Y:S05]  /*9860*/  BSYNC B1 ;  /* 0x0000000000017941 */ /* 0x000fea0003800000 */
.L_x_224:
        /* <DEDUP_REMOVED lines=10> */
.L_x_227:
[----:B------:R-:W-:Y:S05]  /*9910*/  BSYNC B1 ;  /* 0x0000000000017941 */ /* 0x000fea0003800000 */
.L_x_226:
        /* <DEDUP_REMOVED lines=10> */
.L_x_229:
[----:B------:R-:W-:Y:S05]  /*99c0*/  BSYNC B1 ;  /* 0x0000000000017941 */ /* 0x000fea0003800000 */
.L_x_228:
        /* <DEDUP_REMOVED lines=10> */
.L_x_231:
[----:B------:R-:W-:Y:S05]  /*9a70*/  BSYNC B1 ;  /* 0x0000000000017941 */ /* 0x000fea0003800000 */
.L_x_230:
        /* <DEDUP_REMOVED lines=10> */
.L_x_233:
[----:B------:R-:W-:Y:S05]  /*9b20*/  BSYNC B1 ;  /* 0x0000000000017941 */ /* 0x000fea0003800000 */
.L_x_232:
        /* <DEDUP_REMOVED lines=10> */
.L_x_235:
[----:B------:R-:W-:Y:S05]  /*9bd0*/  BSYNC B1 ;  /* 0x0000000000017941 */ /* 0x000fea0003800000 */
.L_x_234:
        /* <DEDUP_REMOVED lines=10> */
.L_x_237:
[----:B------:R-:W-:Y:S05]  /*9c80*/  BSYNC B1 ;  /* 0x0000000000017941 */ /* 0x000fea0003800000 */
.L_x_236:
        /* <DEDUP_REMOVED lines=10> */
.L_x_239:
[----:B------:R-:W-:Y:S05]  /*9d30*/  BSYNC B1 ;  /* 0x0000000000017941 */ /* 0x000fea0003800000 */
.L_x_238:
        /* <DEDUP_REMOVED lines=10> */
.L_x_241:
[----:B------:R-:W-:Y:S05]  /*9de0*/  BSYNC B1 ;  /* 0x0000000000017941 */ /* 0x000fea0003800000 */
.L_x_240:
        /* <DEDUP_REMOVED lines=10> */
.L_x_243:
[----:B------:R-:W-:Y:S05]  /*9e90*/  BSYNC B1 ;  /* 0x0000000000017941 */ /* 0x000fea0003800000 */
.L_x_242:
        /* <DEDUP_REMOVED lines=10> */
.L_x_245:
[----:B------:R-:W-:Y:S05]  /*9f40*/  BSYNC B1 ;  /* 0x0000000000017941 */ /* 0x000fea0003800000 */
.L_x_244:
        /* <DEDUP_REMOVED lines=10> */
.L_x_247:
[----:B------:R-:W-:Y:S05]  /*9ff0*/  BSYNC B1 ;  /* 0x0000000000017941 */ /* 0x000fea0003800000 */
.L_x_246:
        /* <DEDUP_REMOVED lines=10> */
.L_x_249:
[----:B------:R-:W-:Y:S05]  /*a0a0*/  BSYNC B1 ;  /* 0x0000000000017941 */ /* 0x000fea0003800000 */
.L_x_248:
        /* <DEDUP_REMOVED lines=10> */
.L_x_251:
[----:B------:R-:W-:Y:S05]  /*a150*/  BSYNC B1 ;  /* 0x0000000000017941 */ /* 0x000fea0003800000 */
.L_x_250:
        /* <DEDUP_REMOVED lines=10> */
.L_x_253:
[----:B------:R-:W-:Y:S05]  /*a200*/  BSYNC B1 ;  /* 0x0000000000017941 */ /* 0x000fea0003800000 */
.L_x_252:
        /* <DEDUP_REMOVED lines=10> */
.L_x_255:
[----:B------:R-:W-:Y:S05]  /*a2b0*/  BSYNC B1 ;  /* 0x0000000000017941 */ /* 0x000fea0003800000 */
.L_x_254:
        /* <DEDUP_REMOVED lines=10> */
.L_x_257:
[----:B------:R-:W-:Y:S05]  /*a360*/  BSYNC B1 ;  /* 0x0000000000017941 */ /* 0x000fea0003800000 */
.L_x_256:
        /* <DEDUP_REMOVED lines=10> */
.L_x_259:
[----:B------:R-:W-:Y:S05]  /*a410*/  BSYNC B1 ;  /* 0x0000000000017941 */ /* 0x000fea0003800000 */
.L_x_258:
        /* <DEDUP_REMOVED lines=10> */
.L_x_261:
[----:B------:R-:W-:Y:S05]  /*a4c0*/  BSYNC B1 ;  /* 0x0000000000017941 */ /* 0x000fea0003800000 */
.L_x_260:
        /* <DEDUP_REMOVED lines=10> */
.L_x_263:
[----:B------:R-:W-:Y:S05]  /*a570*/  BSYNC B1 ;  /* 0x0000000000017941 */ /* 0x000fea0003800000 */
.L_x_262:
        /* <DEDUP_REMOVED lines=10> */
.L_x_265:
[----:B------:R-:W-:Y:S05]  /*a620*/  BSYNC B1 ;  /* 0x0000000000017941 */ /* 0x000fea0003800000 */
.L_x_264:
        /* <DEDUP_REMOVED lines=10> */
.L_x_267:
[----:B------:R-:W-:Y:S05]  /*a6d0*/  BSYNC B1 ;  /* 0x0000000000017941 */ /* 0x000fea0003800000 */
.L_x_266:
        /* <DEDUP_REMOVED lines=10> */
.L_x_269:
[----:B------:R-:W-:Y:S05]  /*a780*/  BSYNC B1 ;  /* 0x0000000000017941 */ /* 0x000fea0003800000 */
.L_x_268:
        /* <DEDUP_REMOVED lines=10> */
.L_x_271:
[----:B------:R-:W-:Y:S05]  /*a830*/  BSYNC B1 ;  /* 0x0000000000017941 */ /* 0x000fea0003800000 */
.L_x_270:
        /* <DEDUP_REMOVED lines=10> */
.L_x_273:
[----:B------:R-:W-:Y:S05]  /*a8e0*/  BSYNC B1 ;  /* 0x0000000000017941 */ /* 0x000fea0003800000 */
.L_x_272:
        /* <DEDUP_REMOVED lines=10> */
.L_x_275:
[----:B------:R-:W-:Y:S05]  /*a990*/  BSYNC B1 ;  /* 0x0000000000017941 */ /* 0x000fea0003800000 */
.L_x_274:
        /* <DEDUP_REMOVED lines=10> */
.L_x_277:
[----:B------:R-:W-:Y:S05]  /*aa40*/  BSYNC B1 ;  /* 0x0000000000017941 */ /* 0x000fea0003800000 */
.L_x_276:
        /* <DEDUP_REMOVED lines=10> */
.L_x_279:
[----:B------:R-:W-:Y:S05]  /*aaf0*/  BSYNC B1 ;  /* 0x0000000000017941 */ /* 0x000fea0003800000 */
.L_x_278:
        /* <DEDUP_REMOVED lines=10> */
.L_x_281:
[----:B------:R-:W-:Y:S05]  /*aba0*/  BSYNC B1 ;  /* 0x0000000000017941 */ /* 0x000fea0003800000 */
.L_x_280:
        /* <DEDUP_REMOVED lines=10> */
.L_x_283:
[----:B------:R-:W-:Y:S05]  /*ac50*/  BSYNC B1 ;  /* 0x0000000000017941 */ /* 0x000fea0003800000 */
.L_x_282:
[----:B0-234-:R-:W2:Y:S01]  /*ac60*/  LDL.LU R10, [R1+0x1f4] ;  /* 0x0001f400010a7983 */ /* 0x01dea20000300800 */
[----:B-----5:R-:W-:Y:S01]  /*ac70*/  HADD2.F32 R11, -RZ, R23.H0_H0 ;  /* 0x20000017ff0b7230 */ /* 0x020fe20000004100 */
        /* <DEDUP_REMOVED lines=8> */
.L_x_285:
[----:B------:R-:W-:Y:S05]  /*ad00*/  BSYNC B1 ;  /* 0x0000000000017941 */ /* 0x000fea0003800000 */
.L_x_284:
[----:B------:R-:W3:Y:S01]  /*ad10*/  LDL.LU R10, [R1+0x1f8] ;  /* 0x0001f800010a7983 */ /* 0x000ee20000300800 */
[----:B0----5:R-:W-:Y:S01]  /*ad20*/  HADD2.F32 R11, -RZ, R23.H0_H0 ;  /* 0x20000017ff0b7230 */ /* 0x021fe20000004100 */
[----:B------:R-:W-:Y:S01]  /*ad30*/  ISETP.GT.AND P1, PT, R0, 0xf9, P0 ;  /* 0x000000f90000780c */ /* 0x000fe20000724270 */
[----:B------:R-:W-:Y:S01]  /*ad40*/  BSSY B1, `(.L_x_286) ;  /* 0x000000a000017945 */ /* 0x000fe20003800000 */
[----:B------:R-:W-:Y:S02]  /*ad50*/  IADD3 R169, P0, R3, 0x80, RZ ;  /* 0x0000008003a97810 */ /* 0x000fe40007f1e0ff */
[----:B------:R-:W-:-:S04]  /*ad60*/  FMUL R11, R11, R16 ;  /* 0x000000100b0b7220 */ /* 0x000fc80000400000 */
[----:B---3--:R-:W-:-:S05]  /*ad70*/  FFMA R11, R10, R2, R11 ;  /* 0x000000020a0b7223 */ /* 0x008fca000000000b */
[----:B------:R-:W-:-:S04]  /*ad80*/  F2FP.F16.F32.PACK_AB R11, RZ, R11 ;  /* 0x0000000bff0b723e */ /* 0x000fc800000000ff */
[----:B------:R-:W-:Y:S01]  /*ad90*/  PRMT R3, R11, 0x7610, R3 ;  /* 0x000076100b037816 */ /* 0x000fe20000000003 */
[----:B------:R-:W-:-:S04]  /*ada0*/  IMAD.X R11, RZ, RZ, UR7, P0 ;  /* 0x00000007ff0b7e24 */ /* 0x000fc800080e06ff */
[----:B------:R0:W-:Y:S01]  /*adb0*/  @P2 STG.E.U16 desc[UR36][R6.64+0x1f0], R3 ;  /* 0x0001f00306002986 */ /* 0x0001e2000c101524 */
[----:B------:R-:W-:Y:S05]  /*adc0*/  @!P1 BRA `(.L_x_287) ;  /* 0x0000000000049947 */ /* 0x000fea0003800000 */
[----:B------:R3:W5:Y:S02]  /*add0*/  LDG.E.LTC128B.U16 R23, desc[UR36][R8.64+0x1f2] ;  /* 0x0001f22408177981 */ /* 0x000764000c1e1520 */
.L_x_287:
[----:B------:R-:W-:Y:S05]  /*ade0*/  BSYNC B1 ;  /* 0x0000000000017941 */ /* 0x000fea0003800000 */
.L_x_286:
[----:B------:R-:W4:Y:S01]  /*adf0*/  LDL.LU R10, [R1+0x1fc] ;  /* 0x0001fc00010a7983 */ /* 0x000f220000300800 */
[----:B0----5:R-:W-:Y:S01]  /*ae00*/  HADD2.F32 R3, -RZ, R23.H0_H0 ;  /* 0x20000017ff037230 */ /* 0x021fe20000004100 */
[----:B------:R-:W-:Y:S01]  /*ae10*/  ISETP.GT.AND P0, PT, R153, 0x80, PT ;  /* 0x000000809900780c */ /* 0x000fe20003f04270 */
[----:B--23--:R-:W-:-:S03]  /*ae20*/  IMAD R8, R11, R14, RZ ;  /* 0x0000000e0b087224 */ /* 0x00cfc600078e02ff */
[----:B------:R-:W-:Y:S01]  /*ae30*/  FMUL R3, R3, R16 ;  /* 0x0000001003037220 */ /* 0x000fe20000400000 */
[C---:B------:R-:W-:Y:S01]  /*ae40*/  IMAD R167, R169.reuse, R15, R8 ;  /* 0x0000000fa9a77224 */ /* 0x040fe200078e0208 */
[----:B------:R-:W-:Y:S01]  /*ae50*/  ISETP.GT.AND P4, PT, R0, RZ, P0 ;  /* 0x000000ff0000720c */ /* 0x000fe20000784270 */
[----:B------:R-:W-:-:S04]  /*ae60*/  IMAD.WIDE.U32 R8, R169, R14, R20 ;  /* 0x0000000ea9087225 */ /* 0x000fc800078e0014 */
[----:B------:R-:W-:Y:S02]  /*ae70*/  IMAD.IADD R9, R9, 0x1, R167 ;  /* 0x0000000109097824 */ /* 0x000fe400078e02a7 */
[----:B----4-:R-:W-:Y:S01]  /*ae80*/  FFMA R3, R10, R2, R3 ;  /* 0x000000020a037223 */ /* 0x010fe20000000003 */
[----:B------:R-:W-:-:S04]  /*ae90*/  LEA R10, P2, R8, R12, 0x1 ;  /* 0x0000000c080a7211 */ /* 0x000fc800078408ff */
[----:B------:R-:W-:Y:S02]  /*aea0*/  F2FP.F16.F32.PACK_AB R3, RZ, R3 ;  /* 0x00000003ff03723e */ /* 0x000fe400000000ff */
[--C-:B------:R-:W-:Y:S02]  /*aeb0*/  LEA.HI.X R11, R8, R13, R9.reuse, 0x1, P2 ;  /* 0x0000000d080b7211 */ /* 0x100fe400010f0c09 */
[----:B------:R-:W-:-:S05]  /*aec0*/  PRMT R9, R3, 0x7610, R9 ;  /* 0x0000761003097816 */ /* 0x000fca0000000009 */
[----:B------:R0:W-:Y:S04]  /*aed0*/  @P1 STG.E.U16 desc[UR36][R6.64+0x1f2], R9 ;  /* 0x0001f20906001986 */ /* 0x0001e8000c101524 */
[----:B------:R-:W2:Y:S01]  /*aee0*/  @P4 LDG.E.LTC128B.U16 R23, desc[UR36][R10.64] ;  /* 0x000000240a174981 */ /* 0x000ea2000c1e1520 */
[----:B-1----:R-:W-:Y:S01]  /*aef0*/  IMAD.U32 R161, RZ, RZ, UR8 ;  /* 0x00000008ffa17e24 */ /* 0x002fe2000f8e00ff */
[----:B------:R-:W-:Y:S01]  /*af00*/  ISETP.GT.AND P2, PT, R0, 0x1, P0 ;  /* 0x000000010000780c */ /* 0x000fe20000744270 */
[----:B------:R-:W-:Y:S01]  /*af10*/  IMAD.U32 R165, RZ, RZ, UR8 ;  /* 0x00000008ffa57e24 */ /* 0x000fe2000f8e00ff */
[----:B------:R-:W-:Y:S01]  /*af20*/  BSSY B1, `(.L_x_288) ;  /* 0x0000013000017945 */ /* 0x000fe20003800000 */
[----:B------:R-:W-:Y:S02]  /*af30*/  IMAD.U32 R164, RZ, RZ, UR9 ;  /* 0x00000009ffa47e24 */ /* 0x000fe4000f8e00ff */
[----:B------:R-:W-:-:S02]  /*af40*/  IMAD.SHL.U32 R161, R161, 0x100, RZ ;  /* 0x00000100a1a17824 */ /* 0x000fc400078e00ff */
[----:B0-----:R-:W-:Y:S01]  /*af50*/  IMAD.WIDE.U32 R8, R169, R14, R18 ;  /* 0x0000000ea9087225 */ /* 0x001fe200078e0012 */
[----:B------:R-:W-:-:S04]  /*af60*/  SHF.L.U64.HI R165, R165, 0x8, R164 ;  /* 0x00000008a5a57819 */ /* 0x000fc800000102a4 */
[----:B------:R-:W-:-:S03]  /*af70*/  IADD3 R9, R167, R9, RZ ;  /* 0x00000009a7097210 */ /* 0x000fc60007ffe0ff */
[----:B------:R-:W-:Y:S01]  /*af80*/  IMAD.WIDE.U32 R162, R22, UR43, R8 ;  /* 0x0000002b16a27c25 */ /* 0x000fe2000f8e0008 */
[----:B------:R-:W-:-:S03]  /*af90*/  IADD3 R8, P1, R161, R4, RZ ;  /* 0x00000004a1087210 */ /* 0x000fc60007f3e0ff */
[----:B------:R-:W-:Y:S01]  /*afa0*/  IMAD.IADD R7, R159, 0x1, R163 ;  /* 0x000000019f077824 */ /* 0x000fe200078e02a3 */
[----:B------:R-:W-:Y:S02]  /*afb0*/  IADD3.X R9, R165, R5, RZ, P1, !PT ;  /* 0x00000005a5097210 */ /* 0x000fe40000ffe4ff */
[----:B------:R-:W-:-:S04]  /*afc0*/  LEA R6, P3, R162, R12, 0x1 ;  /* 0x0000000ca2067211 */ /* 0x000fc800078608ff */
[----:B------:R-:W-:Y:S01]  /*afd0*/  LEA.HI.X R7, R162, R13, R7, 0x1, P3 ;  /* 0x0000000da2077211 */ /* 0x000fe200018f0c07 */
[----:B--2---:R-:W-:-:S05]  /*afe0*/  HADD2.F32 R3, -RZ, R23.H0_H0 ;  /* 0x20000017ff037230 */ /* 0x004fca0000004100 */
[----:B------:R-:W-:-:S04]  /*aff0*/  FMUL R3, R3, R16 ;  /* 0x0000001003037220 */ /* 0x000fc80000400000 */
[----:B------:R-:W-:-:S05]  /*b000*/  FFMA R3, R24, R2, R3 ;  /* 0x0000000218037223 */ /* 0x000fca0000000003 */
[----:B------:R-:W-:-:S05]  /*b010*/  F2FP.F16.F32.PACK_AB R3, RZ, R3 ;  /* 0x00000003ff03723e */ /* 0x000fca00000000ff */
[----:B------:R0:W-:Y:S01]  /*b020*/  @P4 STG.E.U16 desc[UR36][R8.64], R3 ;  /* 0x0000000308004986 */ /* 0x0001e2000c101524 */
[----:B------:R-:W-:Y:S05]  /*b030*/  @!P2 BRA `(.L_x_289) ;  /* 0x000000000004a947 */ /* 0x000fea0003800000 */
[----:B------:R1:W5:Y:S02]  /*b040*/  LDG.E.LTC128B.U16 R23, desc[UR36][R6.64+0x2] ;  /* 0x0000022406177981 */ /* 0x000364000c1e1520 */
.L_x_289:
[----:B------:R-:W-:Y:S05]  /*b050*/  BSYNC B1 ;  /* 0x0000000000017941 */ /* 0x000fea0003800000 */
.L_x_288:
[----:B0----5:R-:W-:Y:S01]  /*b060*/  HADD2.F32 R3, -RZ, R23.H0_H0 ;  /* 0x20000017ff037230 */ /* 0x021fe20000004100 */
[----:B------:R-:W-:Y:S01]  /*b070*/  ISETP.GT.AND P1, PT, R153, 0x88, PT ;  /* 0x000000889900780c */ /* 0x000fe20003f24270 */
[----:B------:R-:W-:Y:S01]  /*b080*/  IMAD.WIDE.U32 R14, R169, R14, R156 ;  /* 0x0000000ea90e7225 */ /* 0x000fe200078e009c */
[----:B------:R-:W-:Y:S03]  /*b090*/  BSSY B1, `(.L_x_290) ;  /* 0x0000010000017945 */ /* 0x000fe60003800000 */
[----:B------:R-:W-:Y:S01]  /*b0a0*/  FMUL R10, R3, R16 ;  /* 0x00000010030a7220 */ /* 0x000fe20000400000 */
[----:B------:R-:W-:Y:S01]  /*b0b0*/  IMAD.IADD R167, R167, 0x1, R15 ;  /* 0x00000001a7a77824 */ /* 0x000fe200078e020f */
[----:B------:R-:W-:Y:S02]  /*b0c0*/  IADD3 R154, P4, R154, R14, RZ ;  /* 0x0000000e9a9a7210 */ /* 0x000fe40007f9e0ff */
[----:B------:R-:W-:Y:S01]  /*b0d0*/  FFMA R10, R25, R2, R10 ;  /* 0x00000002190a7223 */ /* 0x000fe2000000000a */
[----:B------:R-:W-:-:S02]  /*b0e0*/  ISETP.GT.AND P3, PT, R0, RZ, P1 ;  /* 0x000000ff0000720c */ /* 0x000fc40000f64270 */
[--C-:B------:R-:W-:Y:S01]  /*b0f0*/  IMAD.X R20, R167, 0x1, R21.reuse, P4 ;  /* 0x00000001a7147824 */ /* 0x100fe200020e0615 */
[----:B------:R-:W-:Y:S02]  /*b100*/  IADD3 R14, P5, R18, R14, RZ ;  /* 0x0000000e120e7210 */ /* 0x000fe40007fbe0ff */
[----:B------:R-:W-:Y:S02]  /*b110*/  F2FP.F16.F32.PACK_AB R3, RZ, R10 ;  /* 0x0000000aff03723e */ /* 0x000fe400000000ff */
[C---:B------:R-:W-:Y:S02]  /*b120*/  LEA R10, P4, R154.reuse, R12, 0x1 ;  /* 0x0000000c9a0a7211 */ /* 0x040fe400078808ff */
[----:B------:R-:W-:Y:S02]  /*b130*/  PRMT R21, R3, 0x7610, R21 ;  /* 0x0000761003157816 */ /* 0x000fe40000000015 */
[----:B------:R-:W-:Y:S02]  /*b140*/  LEA.HI.X R11, R154, R13, R20, 0x1, P4 ;  /* 0x0000000d9a0b7211 */ /* 0x000fe400020f0c14 */
[----:B------:R-:W-:Y:S01]  /*b150*/  PRMT R3, R23, 0x7610, R3 ;  /* 0x0000761017037816 */ /* 0x000fe20000000003 */
[----:B------:R0:W-:Y:S01]  /*b160*/  @P2 STG.E.U16 desc[UR36][R8.64+0x2], R21 ;  /* 0x0000021508002986 */ /* 0x0001e2000c101524 */
[----:B------:R-:W-:Y:S05]  /*b170*/  @!P3 BRA `(.L_x_291) ;  /* 0x000000000004b947 */ /* 0x000fea0003800000 */
[----:B------:R2:W5:Y:S02]  /*b180*/  LDG.E.LTC128B.U16 R3, desc[UR36][R10.64] ;  /* 0x000000240a037981 */ /* 0x000564000c1e1520 */
.L_x_291:
[----:B------:R-:W-:Y:S05]  /*b190*/  BSYNC B1 ;  /* 0x0000000000017941 */ /* 0x000fea0003800000 */
.L_x_290:
[----:B--2--5:R-:W-:Y:S01]  /*b1a0*/  HADD2.F32 R11, -RZ, R3.H0_H0 ;  /* 0x20000003ff0b7230 */ /* 0x024fe20000004100 */
[----:B------:R-:W-:Y:S01]  /*b1b0*/  IADD3 R10, P2, R8, R160, RZ ;  /* 0x000000a0080a7210 */ /* 0x000fe20007f5e0ff */
[----:B------:R-:W-:Y:S01]  /*b1c0*/  IMAD.X R15, R19, 0x1, R167, P5 ;  /* 0x00000001130f7824 */ /* 0x000fe200028e06a7 */
[----:B------:R-:W-:Y:S01]  /*b1d0*/  ISETP.GT.AND P5, PT, R0, 0x1, P1 ;  /* 0x000000010000780c */ /* 0x000fe20000fa4270 */
[----:B------:R-:W-:Y:S01]  /*b1e0*/  BSSY B1, `(.L_x_292) ;  /* 0x000000c000017945 */ /* 0x000fe20003800000 */
[----:B------:R-:W-:Y:S01]  /*b1f0*/  FMUL R11, R11, R16 ;  /* 0x000000100b0b7220 */ /* 0x000fe20000400000 */
[----:B------:R-:W-:-:S04]  /*b200*/  IMAD.WIDE.U32 R22, R22, UR43, R14 ;  /* 0x0000002b16167c25 */ /* 0x000fc8000f8e000e */
[----:B------:R-:W-:Y:S01]  /*b210*/  FFMA R11, R26, R2, R11 ;  /* 0x000000021a0b7223 */ /* 0x000fe2000000000b */
[----:B------:R-:W-:Y:S01]  /*b220*/  IMAD.IADD R159, R159, 0x1, R23 ;  /* 0x000000019f9f7824 */ /* 0x000fe200078e0217 */
[----:B------:R-:W-:-:S03]  /*b230*/  LEA R12, P4, R22, R12, 0x1 ;  /* 0x0000000c160c7211 */ /* 0x000fc600078808ff */
[----:B------:R-:W-:Y:S01]  /*b240*/  F2FP.F16.F32.PACK_AB R14, RZ, R11 ;  /* 0x0000000bff0e723e */ /* 0x000fe200000000ff */
[----:B------:R-:W-:Y:S01]  /*b250*/  IMAD.X R11, R9, 0x1, R158, P2 ;  /* 0x00000001090b7824 */ /* 0x000fe200010e069e */
[----:B------:R-:W-:-:S04]  /*b260*/  LEA.HI.X R13, R22, R13, R159, 0x1, P4 ;  /* 0x0000000d160d7211 */ /* 0x000fc800020f0c9f */
[----:B------:R2:W-:Y:S01]  /*b270*/  @P3 STG.E.U16 desc[UR36][R10.64], R14 ;  /* 0x0000000e0a003986 */ /* 0x0005e2000c101524 */
[----:B------:R-:W-:Y:S05]  /*b280*/  @!P5 BRA `(.L_x_293) ;  /* 0x000000000004d947 */ /* 0x000fea0003800000 */
[----:B------:R3:W5:Y:S02]  /*b290*/  LDG.E.LTC128B.U16 R3, desc[UR36][R12.64+0x2] ;  /* 0x000002240c037981 */ /* 0x000764000c1e1520 */
.L_x_293:
[----:B------:R-:W-:Y:S05]  /*b2a0*/  BSYNC B1 ;  /* 0x0000000000017941 */ /* 0x000fea0003800000 */
.L_x_292:
[----:B-----5:R-:W-:Y:S01]  /*b2b0*/  HADD2.F32 R15, -RZ, R3.H0_H0 ;  /* 0x20000003ff0f7230 */ /* 0x020fe20000004100 */
[----:B------:R-:W-:Y:S01]  /*b2c0*/  ISETP.GT.AND P2, PT, R0, 0x8, P0 ;  /* 0x000000080000780c */ /* 0x000fe20000744270 */
[----:B------:R-:W-:Y:S03]  /*b2d0*/  BSSY B1, `(.L_x_294) ;  /* 0x0000007000017945 */ /* 0x000fe60003800000 */
[----:B--2---:R-:W-:-:S04]  /*b2e0*/  FMUL R14, R15, R16 ;  /* 0x000000100f0e7220 */ /* 0x004fc80000400000 */
[----:B------:R-:W-:-:S05]  /*b2f0*/  FFMA R14, R27, R2, R14 ;  /* 0x000000021b0e7223 */ /* 0x000fca000000000e */
[----:B------:R-:W-:-:S05]  /*b300*/  F2FP.F16.F32.PACK_AB R14, RZ, R14 ;  /* 0x0000000eff0e723e */ /* 0x000fca00000000ff */
[----:B------:R2:W-:Y:S01]  /*b310*/  @P5 STG.E.U16 desc[UR36][R10.64+0x2], R14 ;  /* 0x0000020e0a005986 */ /* 0x0005e2000c101524 */
[----:B------:R-:W-:Y:S05]  /*b320*/  @!P2 BRA `(.L_x_295) ;  /* 0x000000000004a947 */ /* 0x000fea0003800000 */
[----:B------:R4:W5:Y:S02]  /*b330*/  LDG.E.LTC128B.U16 R3, desc[UR36][R6.64+0x10] ;  /* 0x0000102406037981 */ /* 0x000964000c1e1520 */
.L_x_295:
[----:B------:R-:W-:Y:S05]  /*b340*/  BSYNC B1 ;  /* 0x0000000000017941 */ /* 0x000fea0003800000 */
.L_x_294:
[----:B--2--5:R-:W-:Y:S01]  /*b350*/  HADD2.F32 R11, -RZ, R3.H0_H0 ;  /* 0x20000003ff0b7230 */ /* 0x024fe20000004100 */
[----:B------:R-:W-:Y:S01]  /*b360*/  ISETP.GT.AND P3, PT, R0, 0x9, P0 ;  /* 0x000000090000780c */ /* 0x000fe20000764270 */
[----:B------:R-:W-:Y:S03]  /*b370*/  BSSY B1, `(.L_x_296) ;  /* 0x0000007000017945 */ /* 0x000fe60003800000 */
[----:B------:R-:W-:-:S04]  /*b380*/  FMUL R11, R11, R16 ;  /* 0x000000100b0b7220 */ /* 0x000fc80000400000 */
[----:B------:R-:W-:-:S05]  /*b390*/  FFMA R11, R28, R2, R11 ;  /* 0x000000021c0b7223 */ /* 0x000fca000000000b */
[----:B------:R-:W-:-:S05]  /*b3a0*/  F2FP.F16.F32.PACK_AB R11, RZ, R11 ;  /* 0x0000000bff0b723e */ /* 0x000fca00000000ff */
[----:B------:R2:W-:Y:S01]  /*b3b0*/  @P2 STG.E.U16 desc[UR36][R8.64+0x10], R11 ;  /* 0x0000100b08002986 */ /* 0x0005e2000c101524 */
[----:B------:R-:W-:Y:S05]  /*b3c0*/  @!P3 BRA `(.L_x_297) ;  /* 0x000000000004b947 */ /* 0x000fea0003800000 */
[----:B------:R0:W5:Y:S02]  /*b3d0*/  LDG.E.LTC128B.U16 R3, desc[UR36][R6.64+0x12] ;  /* 0x0000122406037981 */ /* 0x000164000c1e1520 */
.L_x_297:
[----:B------:R-:W-:Y:S05]  /*b3e0*/  BSYNC B1 ;  /* 0x0000000000017941 */ /* 0x000fea0003800000 */
.L_x_296:
        /* <DEDUP_REMOVED lines=9> */
.L_x_299:
[----:B------:R-:W-:Y:S05]  /*b480*/  BSYNC B1 ;  /* 0x0000000000017941 */ /* 0x000fea0003800000 */
.L_x_298:
[----:B-----5:R-:W-:Y:S01]  /*b490*/  HADD2.F32 R11, -RZ, R3.H0_H0 ;  /* 0x20000003ff0b7230 */ /* 0x020fe20000004100 */
[----:B--2---:R-:W-:Y:S01]  /*b4a0*/  IADD3 R10, P3, R160, R8, RZ ;  /* 0x00000008a00a7210 */ /* 0x004fe20007f7e0ff */
[----:B------:R-:W-:Y:S01]  /*b4b0*/  BSSY B1, `(.L_x_300) ;  /* 0x0000009000017945 */ /* 0x000fe20003800000 */
[----:B------:R-:W-:Y:S02]  /*b4c0*/  ISETP.GT.AND P2, PT, R0, 0x9, P1 ;  /* 0x000000090000780c */ /* 0x000fe40000f44270 */
[----:B------:R-:W-:-:S04]  /*b4d0*/  FMUL R11, R11, R16 ;  /* 0x000000100b0b7220 */ /* 0x000fc80000400000 */
[----:B------:R-:W-:-:S05]  /*b4e0*/  FFMA R11, R30, R2, R11 ;  /* 0x000000021e0b7223 */ /* 0x000fca000000000b */
[----:B------:R-:W-:Y:S02]  /*b4f0*/  F2FP.F16.F32.PACK_AB R14, RZ, R11 ;  /* 0x0000000bff0e723e */ /* 0x000fe400000000ff */
[----:B------:R-:W-:-:S05]  /*b500*/  IADD3.X R11, R158, R9, RZ, P3, !PT ;  /* 0x000000099e0b7210 */ /* 0x000fca0001ffe4ff */
[----:B------:R2:W-:Y:S01]  /*b510*/  @P4 STG.E.U16 desc[UR36][R10.64+0x10], R14 ;  /* 0x0000100e0a004986 */ /* 0x0005e2000c101524 */
[----:B------:R-:W-:Y:S05]  /*b520*/  @!P2 BRA `(.L_x_301) ;  /* 0x000000000004a947 */ /* 0x000fea0003800000 */
[----:B------:R0:W5:Y:S02]  /*b530*/  LDG.E.LTC128B.U16 R3, desc[UR36][R12.64+0x12] ;  /* 0x000012240c037981 */ /* 0x000164000c1e1520 */
.L_x_301:
[----:B------:R-:W-:Y:S05]  /*b540*/  BSYNC B1 ;  /* 0x0000000000017941 */ /* 0x000fea0003800000 */
.L_x_300:
[----:B--2--5:R-:W-:Y:S01]  /*b550*/  HADD2.F32 R11, -RZ, R3.H0_H0 ;  /* 0x20000003ff0b7230 */ /* 0x024fe20000004100 */
[----:B------:R-:W-:Y:S01]  /*b560*/  IADD3 R160, P3, P4, R160, R4, R161 ;  /* 0x00000004a0a07210 */ /* 0x000fe20007c7e0a1 */
[----:B------:R-:W-:Y:S01]  /*b570*/  BSSY B1, `(.L_x_302) ;  /* 0x0000009000017945 */ /* 0x000fe20003800000 */
[----:B------:R-:W-:Y:S02]  /*b580*/  ISETP.GT.AND P5, PT, R0, 0x10, P0 ;  /* 0x000000100000780c */ /* 0x000fe400007a4270 */
[----:B------:R-:W-:Y:S01]  /*b590*/  FMUL R10, R11, R16 ;  /* 0x000000100b0a7220 */ /* 0x000fe20000400000 */
[----:B------:R-:W-:-:S03]  /*b5a0*/  IADD3.X R161, R158, R5, R165, P3, P4 ;  /* 0x000000059ea17210 */ /* 0x000fc60001fe84a5 */
[----:B------:R-:W-:-:S05]  /*b5b0*/  FFMA R10, R31, R2, R10 ;  /* 0x000000021f0a7223 */ /* 0x000fca000000000a */
[----:B------:R-:W-:-:S05]  /*b5c0*/  F2FP.F16.F32.PACK_AB R10, RZ, R10 ;  /* 0x0000000aff0a723e */ /* 0x000fca00000000ff */
[----:B------:R2:W-:Y:S01]  /*b5d0*/  @P2 STG.E.U16 desc[UR36][R160.64+0x12], R10 ;  /* 0x0000120aa0002986 */ /* 0x0005e2000c101524 */
[----:B------:R-:W-:Y:S05]  /*b5e0*/  @!P5 BRA `(.L_x_303) ;  /* 0x000000000004d947 */ /* 0x000fea0003800000 */
[----:B------:R0:W5:Y:S02]  /*b5f0*/  LDG.E.LTC128B.U16 R3, desc[UR36][R6.64+0x20] ;  /* 0x0000202406037981 */ /* 0x000164000c1e1520 */
.L_x_303:
[----:B------:R-:W-:Y:S05]  /*b600*/  BSYNC B1 ;  /* 0x0000000000017941 */ /* 0x000fea0003800000 */
.L_x_302:
[----:B-----5:R-:W-:Y:S01]  /*b610*/  HADD2.F32 R5, -RZ, R3.H0_H0 ;  /* 0x20000003ff057230 */ /* 0x020fe20000004100 */
        /* <DEDUP_REMOVED lines=8> */
.L_x_305:
[----:B------:R-:W-:Y:S05]  /*b6a0*/  BSYNC B1 ;  /* 0x0000000000017941 */ /* 0x000fea0003800000 */
.L_x_304:
[----:B0----5:R-:W-:Y:S01]  /*b6b0*/  HADD2.F32 R5, -RZ, R3.H0_H0 ;  /* 0x20000003ff057230 */ /* 0x021fe20000004100 */
        /* <DEDUP_REMOVED lines=8> */
.L_x_307:
[----:B------:R-:W-:Y:S05]  /*b740*/  BSYNC B1 ;  /* 0x0000000000017941 */ /* 0x000fea0003800000 */
.L_x_306:
[----:B-----5:R-:W-:Y:S01]  /*b750*/  HADD2.F32 R5, -RZ, R3.H0_H0 ;  /* 0x20000003ff057230 */ /* 0x020fe20000004100 */
[----:B------:R-:W-:Y:S01]  /*b760*/  ISETP.GT.AND P2, PT, R0, 0x11, P1 ;  /* 0x000000110000780c */ /* 0x000fe20000f44270 */
[----:B0-----:R-:W-:Y:S01]  /*b770*/  @P3 IMAD.MOV.U32 R4, RZ, RZ, R160 ;  /* 0x000000ffff043224 */ /* 0x001fe200078e00a0 */
[----:B------:R-:W-:Y:S02]  /*b780*/  BSSY B1, `(.L_x_308) ;  /* 0x0000009000017945 */ /* 0x000fe40003800000 */
[----:B------:R-:W-:-:S04]  /*b790*/  FMUL R5, R5, R16 ;  /* 0x0000001005057220 */ /* 0x000fc80000400000 */
[----:B------:R-:W-:-:S05]  /*b7a0*/  FFMA R5, R34, R2, R5 ;  /* 0x0000000222057223 */ /* 0x000fca0000000005 */
[----:B------:R-:W-:-:S04]  /*b7b0*/  F2FP.F16.F32.PACK_AB R5, RZ, R5 ;  /* 0x00000005ff05723e */ /* 0x000fc800000000ff */
[----:B--2---:R-:W-:Y:S01]  /*b7c0*/  PRMT R10, R5, 0x7610, R10 ;  /* 0x00007610050a7816 */ /* 0x004fe2000000000a */
[----:B------:R-:W-:-:S05]  /*b7d0*/  @P3 IMAD.MOV.U32 R5, RZ, RZ, R161 ;  /* 0x000000ffff053224 */ /* 0x000fca00078e00a1 */
[----:B------:R0:W-:Y:S01]  /*b7e0*/  @P3 STG.E.U16 desc[UR36][R4.64+0x20], R10 ;  /* 0x0000200a04003986 */ /* 0x0001e2000c101524 */
[----:B------:R-:W-:Y:S05]  /*b7f0*/  @!P2 BRA `(.L_x_309) ;  /* 0x000000000004a947 */ /* 0x000fea0003800000 */
[----:B------:R2:W5:Y:S02]  /*b800*/  LDG.E.LTC128B.U16 R3, desc[UR36][R12.64+0x22] ;  /* 0x000022240c037981 */ /* 0x000564000c1e1520 */
.L_x_309:
[----:B------:R-:W-:Y:S05]  /*b810*/  BSYNC B1 ;  /* 0x0000000000017941 */ /* 0x000fea0003800000 */
.L_x_308:
[----:B0----5:R-:W-:Y:S01]  /*b820*/  HADD2.F32 R5, -RZ, R3.H0_H0 ;  /* 0x20000003ff057230 */ /* 0x021fe20000004100 */
[----:B------:R-:W-:Y:S01]  /*b830*/  ISETP.GT.AND P3, PT, R0, 0x18, P0 ;  /* 0x000000180000780c */ /* 0x000fe20000764270 */
[----:B------:R-:W-:Y:S03]  /*b840*/  BSSY B1, `(.L_x_310) ;  /* 0x000000a000017945 */ /* 0x000fe60003800000 */
[----:B------:R-:W-:Y:S01]  /*b850*/  FMUL R4, R5, R16 ;  /* 0x0000001005047220 */ /* 0x000fe20000400000 */
[----:B------:R-:W-:-:S03]  /*b860*/  @P2 IMAD.MOV.U32 R5, RZ, RZ, R161 ;  /* 0x000000ffff052224 */ /* 0x000fc600078e00a1 */
[----:B------:R-:W-:-:S05]  /*b870*/  FFMA R4, R35, R2, R4 ;  /* 0x0000000223047223 */ /* 0x000fca0000000004 */
[----:B------:R-:W-:-:S04]  /*b880*/  F2FP.F16.F32.PACK_AB R4, RZ, R4 ;  /* 0x00000004ff04723e */ /* 0x000fc800000000ff */
[----:B------:R-:W-:Y:S01]  /*b890*/  PRMT R10, R4, 0x7610, R10 ;  /* 0x00007610040a7816 */ /* 0x000fe2000000000a */
[----:B------:R-:W-:-:S05]  /*b8a0*/  @P2 IMAD.MOV.U32 R4, RZ, RZ, R160 ;  /* 0x000000ffff042224 */ /* 0x000fca00078e00a0 */
[----:B------:R0:W-:Y:S01]  /*b8b0*/  @P2 STG.E.U16 desc[UR36][R4.64+0x22], R10 ;  /* 0x0000220a04002986 */ /* 0x0001e2000c101524 */
[----:B------:R-:W-:Y:S05]  /*b8c0*/  @!P3 BRA `(.L_x_311) ;  /* 0x000000000004b947 */ /* 0x000fea0003800000 */
[----:B------:R0:W5:Y:S02]  /*b8d0*/  LDG.E.LTC128B.U16 R3, desc[UR36][R6.64+0x30] ;  /* 0x0000302406037981 */ /* 0x000164000c1e1520 */
.L_x_311:
[----:B------:R-:W-:Y:S05]  /*b8e0*/  BSYNC B1 ;  /* 0x0000000000017941 */ /* 0x000fea0003800000 */
.L_x_310:
        /* <DEDUP_REMOVED lines=9> */
.L_x_313:
[----:B------:R-:W-:Y:S05]  /*b980*/  BSYNC B1 ;  /* 0x0000000000017941 */ /* 0x000fea0003800000 */
.L_x_312:
        /* <DEDUP_REMOVED lines=9> */
.L_x_315:
[----:B------:R-:W-:Y:S05]  /*ba20*/  BSYNC B1 ;  /* 0x0000000000017941 */ /* 0x000fea0003800000 */
.L_x_314:
[----:B-----5:R-:W-:Y:S01]  /*ba30*/  HADD2.F32 R5, -RZ, R3.H0_H0 ;  /* 0x20000003ff057230 */ /* 0x020fe20000004100 */
[----:B------:R-:W-:Y:S01]  /*ba40*/  ISETP.GT.AND P2, PT, R0, 0x19, P1 ;  /* 0x000000190000780c */ /* 0x000fe20000f44270 */
[----:B0-----:R-:W-:Y:S01]  /*ba50*/  @P3 IMAD.MOV.U32 R4, RZ, RZ, R160 ;  /* 0x000000ffff043224 */ /* 0x001fe200078e00a0 */
[----:B------:R-:W-:Y:S02]  /*ba60*/  BSSY B1, `(.L_x_316) ;  /* 0x0000009000017945 */ /* 0x000fe40003800000 */
[----:B------:R-:W-:-:S04]  /*ba70*/  FMUL R5, R5, R16 ;  /* 0x0000001005057220 */ /* 0x000fc80000400000 */
[----:B------:R-:W-:-:S05]  /*ba80*/  FFMA R5, R38, R2, R5 ;  /* 0x0000000226057223 */ /* 0x000fca0000000005 */
[----:B------:R-:W-:-:S04]  /*ba90*/  F2FP.F16.F32.PACK_AB R5, RZ, R5 ;  /* 0x00000005ff05723e */ /* 0x000fc800000000ff */
[----:B------:R-:W-:Y:S02]  /*baa0*/  PRMT R10, R5, 0x7610, R10 ;  /* 0x00007610050a7816 */ /* 0x000fe4000000000a */
[----:B------:R-:W-:-:S05]  /*bab0*/  @P3 MOV R5, R161 ;  /* 0x000000a100053202 */ /* 0x000fca0000000f00 */
[----:B------:R0:W-:Y:S01]  /*bac0*/  @P3 STG.E.U16 desc[UR36][R4.64+0x30], R10 ;  /* 0x0000300a04003986 */ /* 0x0001e2000c101524 */
[----:B------:R-:W-:Y:S05]  /*bad0*/  @!P2 BRA `(.L_x_317) ;  /* 0x000000000004a947 */ /* 0x000fea0003800000 */
[----:B------:R0:W5:Y:S02]  /*bae0*/  LDG.E.LTC128B.U16 R3, desc[UR36][R12.64+0x32] ;  /* 0x000032240c037981 */ /* 0x000164000c1e1520 */
.L_x_317:
[----:B------:R-:W-:Y:S05]  /*baf0*/  BSYNC B1 ;  /* 0x0000000000017941 */ /* 0x000fea0003800000 */
.L_x_316:
        /* <DEDUP_REMOVED lines=12> */
.L_x_319:
[----:B------:R-:W-:Y:S05]  /*bbc0*/  BSYNC B1 ;  /* 0x0000000000017941 */ /* 0x000fea0003800000 */
.L_x_318:
        /* <DEDUP_REMOVED lines=9> */
.L_x_321:
[----:B------:R-:W-:Y:S05]  /*bc60*/  BSYNC B1 ;  /* 0x0000000000017941 */ /* 0x000fea0003800000 */
.L_x_320:
        /* <DEDUP_REMOVED lines=9> */
.L_x_323:
[----:B------:R-:W-:Y:S05]  /*bd00*/  BSYNC B1 ;  /* 0x0000000000017941 */ /* 0x000fea0003800000 */
.L_x_322:
[----:B-----5:R-:W-:Y:S01]  /*bd10*/  HADD2.F32 R5, -RZ, R3.H0_H0 ;  /* 0x20000003ff057230 */ /* 0x020fe20000004100 */
[----:B------:R-:W-:Y:S01]  /*bd20*/  ISETP.GT.AND P2, PT, R0, 0x21, P1 ;  /* 0x000000210000780c */ /* 0x000fe20000f44270 */
[----:B0-----:R-:W-:Y:S01]  /*bd30*/  @P3 IMAD.MOV.U32 R4, RZ, RZ, R160 ;  /* 0x000000ffff043224 */ /* 0x001fe200078e00a0 */
[----:B------:R-:W-:Y:S02]  /*bd40*/  BSSY B1, `(.L_x_324) ;  /* 0x0000009000017945 */ /* 0x000fe40003800000 */
[----:B------:R-:W-:-:S04]  /*bd50*/  FMUL R5, R5, R16 ;  /* 0x0000001005057220 */ /* 0x000fc80000400000 */
[----:B------:R-:W-:-:S05]  /*bd60*/  FFMA R5, R42, R2, R5 ;  /* 0x000000022a057223 */ /* 0x000fca0000000005 */
[----:B------:R-:W-:-:S04]  /*bd70*/  F2FP.F16.F32.PACK_AB R5, RZ, R5 ;  /* 0x00000005ff05723e */ /* 0x000fc800000000ff */
[----:B------:R-:W-:Y:S01]  /*bd80*/  PRMT R10, R5, 0x7610, R10 ;  /* 0x00007610050a7816 */ /* 0x000fe2000000000a */
[----:B------:R-:W-:-:S05]  /*bd90*/  @P3 IMAD.MOV.U32 R5, RZ, RZ, R161 ;  /* 0x000000ffff053224 */ /* 0x000fca00078e00a1 */
[----:B------:R0:W-:Y:S01]  /*bda0*/  @P3 STG.E.U16 desc[UR36][R4.64+0x40], R10 ;  /* 0x0000400a04003986 */ /* 0x0001e2000c101524 */
[----:B------:R-:W-:Y:S05]  /*bdb0*/  @!P2 BRA `(.L_x_325) ;  /* 0x000000000004a947 */ /* 0x000fea0003800000 */
[----:B------:R0:W5:Y:S02]  /*bdc0*/  LDG.E.LTC128B.U16 R3, desc[UR36][R12.64+0x42] ;  /* 0x000042240c037981 */ /* 0x000164000c1e1520 */
.L_x_325:
[----:B------:R-:W-:Y:S05]  /*bdd0*/  BSYNC B1 ;  /* 0x0000000000017941 */ /* 0x000fea0003800000 */
.L_x_324:
[----:B0----5:R-:W-:Y:S01]  /*bde0*/  HADD2.F32 R5, -RZ, R3.H0_H0 ;  /* 0x20000003ff057230 */ /* 0x021fe20000004100 */
[----:B------:R-:W-:Y:S01]  /*bdf0*/  ISETP.GT.AND P3, PT, R0, 0x28, P0 ;  /* 0x000000280000780c */ /* 0x000fe20000764270 */
[----:B------:R-:W-:Y:S03]  /*be00*/  BSSY B1, `(.L_x_326) ;  /* 0x000000a000017945 */ /* 0x000fe60003800000 */
[----:B------:R-:W-:Y:S01]  /*be10*/  FMUL R4, R5, R16 ;  /* 0x0000001005047220 */ /* 0x000fe20000400000 */
[----:B------:R-:W-:-:S03]  /*be20*/  @P2 MOV R5, R161 ;  /* 0x000000a100052202 */ /* 0x000fc60000000f00 */
[----:B------:R-:W-:-:S05]  /*be30*/  FFMA R4, R43, R2, R4 ;  /* 0x000000022b047223 */ /* 0x000fca0000000004 */
[----:B------:R-:W-:-:S04]  /*be40*/  F2FP.F16.F32.PACK_AB R4, RZ, R4 ;  /* 0x00000004ff04723e */ /* 0x000fc800000000ff */
[----:B------:R-:W-:Y:S01]  /*be50*/  PRMT R10, R4, 0x7610, R10 ;  /* 0x00007610040a7816 */ /* 0x000fe2000000000a */
[----:B------:R-:W-:-:S05]  /*be60*/  @P2 IMAD.MOV.U32 R4, RZ, RZ, R160 ;  /* 0x000000ffff042224 */ /* 0x000fca00078e00a0 */
[----:B------:R0:W-:Y:S01]  /*be70*/  @P2 STG.E.U16 desc[UR36][R4.64+0x42], R10 ;  /* 0x0000420a04002986 */ /* 0x0001e2000c101524 */
[----:B------:R-:W-:Y:S05]  /*be80*/  @!P3 BRA `(.L_x_327) ;  /* 0x000000000004b947 */ /* 0x000fea0003800000 */
[----:B------:R0:W5:Y:S02]  /*be90*/  LDG.E.LTC128B.U16 R3, desc[UR36][R6.64+0x50] ;  /* 0x0000502406037981 */ /* 0x000164000c1e1520 */
.L_x_327:
[----:B------:R-:W-:Y:S05]  /*bea0*/  BSYNC B1 ;  /* 0x0000000000017941 */ /* 0x000fea0003800000 */
.L_x_326:
        /* <DEDUP_REMOVED lines=9> */
.L_x_329:
[----:B------:R-:W-:Y:S05]  /*bf40*/  BSYNC B1 ;  /* 0x0000000000017941 */ /* 0x000fea0003800000 */
.L_x_328:
        /* <DEDUP_REMOVED lines=9> */
.L_x_331:
[----:B------:R-:W-:Y:S05]  /*bfe0*/  BSYNC B1 ;  /* 0x0000000000017941 */ /* 0x000fea0003800000 */
.L_x_330:
        /* <DEDUP_REMOVED lines=12> */
.L_x_333:
[----:B------:R-:W-:Y:S05]  /*c0b0*/  BSYNC B1 ;  /* 0x0000000000017941 */ /* 0x000fea0003800000 */
.L_x_332:
        /* <DEDUP_REMOVED lines=12> */
.L_x_335:
[----:B------:R-:W-:Y:S05]  /*c180*/  BSYNC B1 ;  /* 0x0000000000017941 */ /* 0x000fea0003800000 */
.L_x_334:
        /* <DEDUP_REMOVED lines=9> */
.L_x_337:
[----:B------:R-:W-:Y:S05]  /*c220*/  BSYNC B1 ;  /* 0x0000000000017941 */ /* 0x000fea0003800000 */
.L_x_336:
        /* <DEDUP_REMOVED lines=9> */
.L_x_339:
[----:B------:R-:W-:Y:S05]  /*c2c0*/  BSYNC B1 ;  /* 0x0000000000017941 */ /* 0x000fea0003800000 */
.L_x_338:
        /* <DEDUP_REMOVED lines=12> */
.L_x_341:
[----:B------:R-:W-:Y:S05]  /*c390*/  BSYNC B1 ;  /* 0x0000000000017941 */ /* 0x000fea0003800000 */
.L_x_340:
        /* <DEDUP_REMOVED lines=12> */
.L_x_343:
[----:B------:R-:W-:Y:S05]  /*c460*/  BSYNC B1 ;  /* 0x0000000000017941 */ /* 0x000fea0003800000 */
.L_x_342:
        /* <DEDUP_REMOVED lines=9> */
.L_x_345:
[----:B------:R-:W-:Y:S05]  /*c500*/  BSYNC B1 ;  /* 0x0000000000017941 */ /* 0x000fea0003800000 */
.L_x_344:
        /* <DEDUP_REMOVED lines=9> */
.L_x_347:
[----:B------:R-:W-:Y:S05]  /*c5a0*/  BSYNC B1 ;  /* 0x0000000000017941 */ /* 0x000fea0003800000 */
.L_x_346:
        /* <DEDUP_REMOVED lines=12> */
.L_x_349:
[----:B------:R-:W-:Y:S05]  /*c670*/  BSYNC B1 ;  /* 0x0000000000017941 */ /* 0x000fea0003800000 */
.L_x_348:
        /* <DEDUP_REMOVED lines=12> */
.L_x_351:
[----:B------:R-:W-:Y:S05]  /*c740*/  BSYNC B1 ;  /* 0x0000000000017941 */ /* 0x000fea0003800000 */
.L_x_350:
        /* <DEDUP_REMOVED lines=9> */
.L_x_353:
[----:B------:R-:W-:Y:S05]  /*c7e0*/  BSYNC B1 ;  /* 0x0000000000017941 */ /* 0x000fea0003800000 */
.L_x_352:
        /* <DEDUP_REMOVED lines=9> */
.L_x_355:
[----:B------:R-:W-:Y:S05]  /*c880*/  BSYNC B1 ;  /* 0x0000000000017941 */ /* 0x000fea0003800000 */
.L_x_354:
        /* <DEDUP_REMOVED lines=12> */
.L_x_357:
[----:B------:R-:W-:Y:S05]  /*c950*/  BSYNC B1 ;  /* 0x0000000000017941 */ /* 0x000fea0003800000 */
.L_x_356:
        /* <DEDUP_REMOVED lines=12> */
.L_x_359:
[----:B------:R-:W-:Y:S05]  /*ca20*/  BSYNC B1 ;  /* 0x0000000000017941 */ /* 0x000fea0003800000 */
.L_x_358:
        /* <DEDUP_REMOVED lines=9> */
.L_x_361:
[----:B------:R-:W-:Y:S05]  /*cac0*/  BSYNC B1 ;  /* 0x0000000000017941 */ /* 0x000fea0003800000 */
.L_x_360:
        /* <DEDUP_REMOVED lines=9> */
.L_x_363:
[----:B------:R-:W-:Y:S05]  /*cb60*/  BSYNC B1 ;  /* 0x0000000000017941 */ /* 0x000fea0003800000 */
.L_x_362:
        /* <DEDUP_REMOVED lines=12> */
.L_x_365:
[----:B------:R-:W-:Y:S05]  /*cc30*/  BSYNC B1 ;  /* 0x0000000000017941 */ /* 0x000fea0003800000 */
.L_x_364:
        /* <DEDUP_REMOVED lines=12> */
.L_x_367:
[----:B------:R-:W-:Y:S05]  /*cd00*/  BSYNC B1 ;  /* 0x0000000000017941 */ /* 0x000fea0003800000 */
.L_x_366:
        /* <DEDUP_REMOVED lines=9> */
.L_x_369:
[----:B------:R-:W-:Y:S05]  /*cda0*/  BSYNC B1 ;  /* 0x0000000000017941 */ /* 0x000fea0003800000 */
.L_x_368:
        /* <DEDUP_REMOVED lines=9> */
.L_x_371:
[----:B------:R-:W-:Y:S05]  /*ce40*/  BSYNC B1 ;  /* 0x0000000000017941 */ /* 0x000fea0003800000 */
.L_x_370:
        /* <DEDUP_REMOVED lines=12> */
.L_x_373:
[----:B------:R-:W-:Y:S05]  /*cf10*/  BSYNC B1 ;  /* 0x0000000000017941 */ /* 0x000fea0003800000 */
.L_x_372:
        /* <DEDUP_REMOVED lines=12> */
.L_x_375:
[----:B------:R-:W-:Y:S05]  /*cfe0*/  BSYNC B1 ;  /* 0x0000000000017941 */ /* 0x000fea0003800000 */
.L_x_374:
        /* <DEDUP_REMOVED lines=9> */
.L_x_377:
[----:B------:R-:W-:Y:S05]  /*d080*/  BSYNC B1 ;  /* 0x0000000000017941 */ /* 0x000fea0003800000 */
.L_x_376:
        /* <DEDUP_REMOVED lines=9> */
.L_x_379:
[----:B------:R-:W-:Y:S05]  /*d120*/  BSYNC B1 ;  /* 0x0000000000017941 */ /* 0x000fea0003800000 */
.L_x_378:
        /* <DEDUP_REMOVED lines=12> */
.L_x_381:
[----:B------:R-:W-:Y:S05]  /*d1f0*/  BSYNC B1 ;  /* 0x0000000000017941 */ /* 0x000fea0003800000 */
.L_x_380:
        /* <DEDUP_REMOVED lines=12> */
.L_x_383:
[----:B------:R-:W-:Y:S05]  /*d2c0*/  BSYNC B1 ;  /* 0x0000000000017941 */ /* 0x000fea0003800000 */
.L_x_382:
        /* <DEDUP_REMOVED lines=9> */
.L_x_385:
[----:B------:R-:W-:Y:S05]  /*d360*/  BSYNC B1 ;  /* 0x0000000000017941 */ /* 0x000fea0003800000 */
.L_x_384:
        /* <DEDUP_REMOVED lines=9> */
.L_x_387:
[----:B------:R-:W-:Y:S05]  /*d400*/  BSYNC B1 ;  /* 0x0000000000017941 */ /* 0x000fea0003800000 */
.L_x_386:
        /* <DEDUP_REMOVED lines=12> */
.L_x_389:
[----:B------:R-:W-:Y:S05]  /*d4d0*/  BSYNC B1 ;  /* 0x0000000000017941 */ /* 0x000fea0003800000 */
.L_x_388:
        /* <DEDUP_REMOVED lines=12> */
.L_x_391:
[----:B------:R-:W-:Y:S05]  /*d5a0*/  BSYNC B1 ;  /* 0x0000000000017941 */ /* 0x000fea0003800000 */
.L_x_390:
        /* <DEDUP_REMOVED lines=9> */
.L_x_393:
[----:B------:R-:W-:Y:S05]  /*d640*/  BSYNC B1 ;  /* 0x0000000000017941 */ /* 0x000fea0003800000 */
.L_x_392:
        /* <DEDUP_REMOVED lines=9> */
.L_x_395:
[----:B------:R-:W-:Y:S05]  /*d6e0*/  BSYNC B1 ;  /* 0x0000000000017941 */ /* 0x000fea0003800000 */
.L_x_394:
        /* <DEDUP_REMOVED lines=12> */
.L_x_397:
[----:B------:R-:W-:Y:S05]  /*d7b0*/  BSYNC B1 ;  /* 0x0000000000017941 */ /* 0x000fea0003800000 */
.L_x_396:
        /* <DEDUP_REMOVED lines=12> */
.L_x_399:
[----:B------:R-:W-:Y:S05]  /*d880*/  BSYNC B1 ;  /* 0x0000000000017941 */ /* 0x000fea0003800000 */
.L_x_398:
        /* <DEDUP_REMOVED lines=9> */
.L_x_401:
[----:B------:R-:W-:Y:S05]  /*d920*/  BSYNC B1 ;  /* 0x0000000000017941 */ /* 0x000fea0003800000 */
.L_x_400:
        /* <DEDUP_REMOVED lines=9> */
.L_x_403:
[----:B------:R-:W-:Y:S05]  /*d9c0*/  BSYNC B1 ;  /* 0x0000000000017941 */ /* 0x000fea0003800000 */
.L_x_402:
        /* <DEDUP_REMOVED lines=12> */
.L_x_405:
[----:B------:R-:W-:Y:S05]  /*da90*/  BSYNC B1 ;  /* 0x0000000000017941 */ /* 0x000fea0003800000 */
.L_x_404:
        /* <DEDUP_REMOVED lines=12> */
.L_x_407:
[----:B------:R-:W-:Y:S05]  /*db60*/  BSYNC B1 ;  /* 0x0000000000017941 */ /* 0x000fea0003800000 */
.L_x_406:
        /* <DEDUP_REMOVED lines=9> */
.L_x_409:
[----:B------:R-:W-:Y:S05]  /*dc00*/  BSYNC B1 ;  /* 0x0000000000017941 */ /* 0x000fea0003800000 */
.L_x_408:
        /* <DEDUP_REMOVED lines=9> */
.L_x_411:
[----:B------:R-:W-:Y:S05]  /*dca0*/  BSYNC B1 ;  /* 0x0000000000017941 */ /* 0x000fea0003800000 */
.L_x_410:
        /* <DEDUP_REMOVED lines=12> */
.L_x_413:
[----:B------:R-:W-:Y:S05]  /*dd70*/  BSYNC B1 ;  /* 0x0000000000017941 */ /* 0x000fea0003800000 */
.L_x_412:
        /* <DEDUP_REMOVED lines=12> */
.L_x_415:
[----:B------:R-:W-:Y:S05]  /*de40*/  BSYNC B1 ;  /* 0x0000000000017941 */ /* 0x000fea0003800000 */
.L_x_414:
        /* <DEDUP_REMOVED lines=9> */
.L_x_417:
[----:B------:R-:W-:Y:S05]  /*dee0*/  BSYNC B1 ;  /* 0x0000000000017941 */ /* 0x000fea0003800000 */
.L_x_416:
        /* <DEDUP_REMOVED lines=9> */
.L_x_419:
[----:B------:R-:W-:Y:S05]  /*df80*/  BSYNC B1 ;  /* 0x0000000000017941 */ /* 0x000fea0003800000 */
.L_x_418:
        /* <DEDUP_REMOVED lines=12> */
.L_x_421:
[----:B------:R-:W-:Y:S05]  /*e050*/  BSYNC B1 ;  /* 0x0000000000017941 */ /* 0x000fea0003800000 */
.L_x_420:
        /* <DEDUP_REMOVED lines=12> */
.L_x_423:
[----:B------:R-:W-:Y:S05]  /*e120*/  BSYNC B1 ;  /* 0x0000000000017941 */ /* 0x000fea0003800000 */
.L_x_422:
        /* <DEDUP_REMOVED lines=9> */
.L_x_425:
[----:B------:R-:W-:Y:S05]  /*e1c0*/  BSYNC B1 ;  /* 0x0000000000017941 */ /* 0x000fea0003800000 */
.L_x_424:
        /* <DEDUP_REMOVED lines=9> */
.L_x_427:
[----:B------:R-:W-:Y:S05]  /*e260*/  BSYNC B1 ;  /* 0x0000000000017941 */ /* 0x000fea0003800000 */
.L_x_426:
        /* <DEDUP_REMOVED lines=12> */
.L_x_429:
[----:B------:R-:W-:Y:S05]  /*e330*/  BSYNC B1 ;  /* 0x0000000000017941 */ /* 0x000fea0003800000 */
.L_x_428:
        /* <DEDUP_REMOVED lines=12> */
.L_x_431:
[----:B------:R-:W-:Y:S05]  /*e400*/  BSYNC B1 ;  /* 0x0000000000017941 */ /* 0x000fea0003800000 */
.L_x_430:
        /* <DEDUP_REMOVED lines=9> */
.L_x_433:
[----:B------:R-:W-:Y:S05]  /*e4a0*/  BSYNC B1 ;  /* 0x0000000000017941 */ /* 0x000fea0003800000 */
.L_x_432:
        /* <DEDUP_REMOVED lines=9> */
.L_x_435:
[----:B------:R-:W-:Y:S05]  /*e540*/  BSYNC B1 ;  /* 0x0000000000017941 */ /* 0x000fea0003800000 */
.L_x_434:
        /* <DEDUP_REMOVED lines=12> */
.L_x_437:
[----:B------:R-:W-:Y:S05]  /*e610*/  BSYNC B1 ;  /* 0x0000000000017941 */ /* 0x000fea0003800000 */
.L_x_436:
        /* <DEDUP_REMOVED lines=12> */
.L_x_439:
[----:B------:R-:W-:Y:S05]  /*e6e0*/  BSYNC B1 ;  /* 0x0000000000017941 */ /* 0x000fea0003800000 */
.L_x_438:
        /* <DEDUP_REMOVED lines=9> */
.L_x_441:
[----:B------:R-:W-:Y:S05]  /*e780*/  BSYNC B1 ;  /* 0x0000000000017941 */ /* 0x000fea0003800000 */
.L_x_440:
        /* <DEDUP_REMOVED lines=9> */
.L_x_443:
[----:B------:R-:W-:Y:S05]  /*e820*/  BSYNC B1 ;  /* 0x0000000000017941 */ /* 0x000fea0003800000 */
.L_x_442:
        /* <DEDUP_REMOVED lines=12> */
.L_x_445:
[----:B------:R-:W-:Y:S05]  /*e8f0*/  BSYNC B1 ;  /* 0x0000000000017941 */ /* 0x000fea0003800000 */
.L_x_444:
        /* <DEDUP_REMOVED lines=12> */
.L_x_447:
[----:B------:R-:W-:Y:S05]  /*e9c0*/  BSYNC B1 ;  /* 0x0000000000017941 */ /* 0x000fea0003800000 */
.L_x_446:
        /* <DEDUP_REMOVED lines=9> */
.L_x_449:
[----:B------:R-:W-:Y:S05]  /*ea60*/  BSYNC B1 ;  /* 0x0000000000017941 */ /* 0x000fea0003800000 */
.L_x_448:
        /* <DEDUP_REMOVED lines=9> */
.L_x_451:
[----:B------:R-:W-:Y:S05]  /*eb00*/  BSYNC B1 ;  /* 0x0000000000017941 */ /* 0x000fea0003800000 */
.L_x_450:
        /* <DEDUP_REMOVED lines=12> */
.L_x_453:
[----:B------:R-:W-:Y:S05]  /*ebd0*/  BSYNC B1 ;  /* 0x0000000000017941 */ /* 0x000fea0003800000 */
.L_x_452:
        /* <DEDUP_REMOVED lines=12> */
.L_x_455:
[----:B------:R-:W-:Y:S05]  /*eca0*/  BSYNC B1 ;  /* 0x0000000000017941 */ /* 0x000fea0003800000 */
.L_x_454:
        /* <DEDUP_REMOVED lines=9> */
.L_x_457:
[----:B------:R-:W-:Y:S05]  /*ed40*/  BSYNC B1 ;  /* 0x0000000000017941 */ /* 0x000fea0003800000 */
.L_x_456:
        /* <DEDUP_REMOVED lines=9> */
.L_x_459:
[----:B------:R-:W-:Y:S05]  /*ede0*/  BSYNC B1 ;  /* 0x0000000000017941 */ /* 0x000fea0003800000 */
.L_x_458:
        /* <DEDUP_REMOVED lines=12> */
.L_x_461:
[----:B------:R-:W-:Y:S05]  /*eeb0*/  BSYNC B1 ;  /* 0x0000000000017941 */ /* 0x000fea0003800000 */
.L_x_460:
        /* <DEDUP_REMOVED lines=12> */
.L_x_463:
[----:B------:R-:W-:Y:S05]  /*ef80*/  BSYNC B1 ;  /* 0x0000000000017941 */ /* 0x000fea0003800000 */
.L_x_462:
        /* <DEDUP_REMOVED lines=9> */
.L_x_465:
[----:B------:R-:W-:Y:S05]  /*f020*/  BSYNC B1 ;  /* 0x0000000000017941 */ /* 0x000fea0003800000 */
.L_x_464:
        /* <DEDUP_REMOVED lines=9> */
.L_x_467:
[----:B------:R-:W-:Y:S05]  /*f0c0*/  BSYNC B1 ;  /* 0x0000000000017941 */ /* 0x000fea0003800000 */
.L_x_466:
        /* <DEDUP_REMOVED lines=12> */
.L_x_469:
[----:B------:R-:W-:Y:S05]  /*f190*/  BSYNC B1 ;  /* 0x0000000000017941 */ /* 0x000fea0003800000 */
.L_x_468:
        /* <DEDUP_REMOVED lines=12> */
.L_x_471:
[----:B------:R-:W-:Y:S05]  /*f260*/  BSYNC B1 ;  /* 0x0000000000017941 */ /* 0x000fea0003800000 */
.L_x_470:
        /* <DEDUP_REMOVED lines=9> */
.L_x_473:
[----:B------:R-:W-:Y:S05]  /*f300*/  BSYNC B1 ;  /* 0x0000000000017941 */ /* 0x000fea0003800000 */
.L_x_472:
        /* <DEDUP_REMOVED lines=9> */
.L_x_475:
[----:B------:R-:W-:Y:S05]  /*f3a0*/  BSYNC B1 ;  /* 0x0000000000017941 */ /* 0x000fea0003800000 */
.L_x_474:
        /* <DEDUP_REMOVED lines=12> */
.L_x_477:
[----:B------:R-:W-:Y:S05]  /*f470*/  BSYNC B1 ;  /* 0x0000000000017941 */ /* 0x000fea0003800000 */
.L_x_476:
        /* <DEDUP_REMOVED lines=12> */
.L_x_479:
[----:B------:R-:W-:Y:S05]  /*f540*/  BSYNC B1 ;  /* 0x0000000000017941 */ /* 0x000fea0003800000 */
.L_x_478:
        /* <DEDUP_REMOVED lines=9> */
.L_x_481:
[----:B------:R-:W-:Y:S05]  /*f5e0*/  BSYNC B1 ;  /* 0x0000000000017941 */ /* 0x000fea0003800000 */
.L_x_480:
        /* <DEDUP_REMOVED lines=9> */
.L_x_483:
[----:B------:R-:W-:Y:S05]  /*f680*/  BSYNC B1 ;  /* 0x0000000000017941 */ /* 0x000fea0003800000 */
.L_x_482:
        /* <DEDUP_REMOVED lines=12> */
.L_x_485:
[----:B------:R-:W-:Y:S05]  /*f750*/  BSYNC B1 ;  /* 0x0000000000017941 */ /* 0x000fea0003800000 */
.L_x_484:
        /* <DEDUP_REMOVED lines=12> */
.L_x_487:
[----:B------:R-:W-:Y:S05]  /*f820*/  BSYNC B1 ;  /* 0x0000000000017941 */ /* 0x000fea0003800000 */
.L_x_486:
        /* <DEDUP_REMOVED lines=9> */
.L_x_489:
[----:B------:R-:W-:Y:S05]  /*f8c0*/  BSYNC B1 ;  /* 0x0000000000017941 */ /* 0x000fea0003800000 */
.L_x_488:
        /* <DEDUP_REMOVED lines=9> */
.L_x_491:
[----:B------:R-:W-:Y:S05]  /*f960*/  BSYNC B1 ;  /* 0x0000000000017941 */ /* 0x000fea0003800000 */
.L_x_490:
        /* <DEDUP_REMOVED lines=12> */
.L_x_493:
[----:B------:R-:W-:Y:S05]  /*fa30*/  BSYNC B1 ;  /* 0x0000000000017941 */ /* 0x000fea0003800000 */
.L_x_492:
        /* <DEDUP_REMOVED lines=12> */
.L_x_495:
[----:B------:R-:W-:Y:S05]  /*fb00*/  BSYNC B1 ;  /* 0x0000000000017941 */ /* 0x000fea0003800000 */
.L_x_494:
        /* <DEDUP_REMOVED lines=9> */
.L_x_497:
[----:B------:R-:W-:Y:S05]  /*fba0*/  BSYNC B1 ;  /* 0x0000000000017941 */ /* 0x000fea0003800000 */
.L_x_496:
        /* <DEDUP_REMOVED lines=9> */
.L_x_499:
[----:B------:R-:W-:Y:S05]  /*fc40*/  BSYNC B1 ;  /* 0x0000000000017941 */ /* 0x000fea0003800000 */
.L_x_498:
        /* <DEDUP_REMOVED lines=12> */
.L_x_501:
[----:B------:R-:W-:Y:S05]  /*fd10*/  BSYNC B1 ;  /* 0x0000000000017941 */ /* 0x000fea0003800000 */
.L_x_500:
        /* <DEDUP_REMOVED lines=12> */
.L_x_503:
[----:B------:R-:W-:Y:S05]  /*fde0*/  BSYNC B1 ;  /* 0x0000000000017941 */ /* 0x000fea0003800000 */
.L_x_502:
        /* <DEDUP_REMOVED lines=9> */
.L_x_505:
[----:B------:R-:W-:Y:S05]  /*fe80*/  BSYNC B1 ;  /* 0x0000000000017941 */ /* 0x000fea0003800000 */
.L_x_504:
        /* <DEDUP_REMOVED lines=9> */
.L_x_507:
[----:B------:R-:W-:Y:S05]  /*ff20*/  BSYNC B1 ;  /* 0x0000000000017941 */ /* 0x000fea0003800000 */
.L_x_506:
        /* <DEDUP_REMOVED lines=12> */
.L_x_509:
[----:B------:R-:W-:Y:S05]  /*fff0*/  BSYNC B1 ;  /* 0x0000000000017941 */ /* 0x000fea0003800000 */
.L_x_508:
        /* <DEDUP_REMOVED lines=12> */
.L_x_511:
[----:B------:R-:W-:Y:S05]  /*100c0*/  BSYNC B1 ;  /* 0x0000000000017941 */ /* 0x000fea0003800000 */
.L_x_510:
        /* <DEDUP_REMOVED lines=9> */
.L_x_513:
[----:B------:R-:W-:Y:S05]  /*10160*/  BSYNC B1 ;  /* 0x0000000000017941 */ /* 0x000fea0003800000 */
.L_x_512:
        /* <DEDUP_REMOVED lines=9> */
.L_x_515:
[----:B------:R-:W-:Y:S05]  /*10200*/  BSYNC B1 ;  /* 0x0000000000017941 */ /* 0x000fea0003800000 */
.L_x_514:
        /* <DEDUP_REMOVED lines=12> */
.L_x_517:
[----:B------:R-:W-:Y:S05]  /*102d0*/  BSYNC B1 ;  /* 0x0000000000017941 */ /* 0x000fea0003800000 */
.L_x_516:
        /* <DEDUP_REMOVED lines=12> */
.L_x_519:
[----:B------:R-:W-:Y:S05]  /*103a0*/  BSYNC B1 ;  /* 0x0000000000017941 */ /* 0x000fea0003800000 */
.L_x_518:
        /* <DEDUP_REMOVED lines=9> */
.L_x_521:
[----:B------:R-:W-:Y:S05]  /*10440*/  BSYNC B1 ;  /* 0x0000000000017941 */ /* 0x000fea0003800000 */
.L_x_520:
        /* <DEDUP_REMOVED lines=9> */
.L_x_523:
[----:B------:R-:W-:Y:S05]  /*104e0*/  BSYNC B1 ;  /* 0x0000000000017941 */ /* 0x000fea0003800000 */
.L_x_522:
        /* <DEDUP_REMOVED lines=12> */
.L_x_525:
[----:B------:R-:W-:Y:S05]  /*105b0*/  BSYNC B1 ;  /* 0x0000000000017941 */ /* 0x000fea0003800000 */
.L_x_524:
        /* <DEDUP_REMOVED lines=12> */
.L_x_527:
[----:B------:R-:W-:Y:S05]  /*10680*/  BSYNC B1 ;  /* 0x0000000000017941 */ /* 0x000fea0003800000 */
.L_x_526:
        /* <DEDUP_REMOVED lines=9> */
.L_x_529:
[----:B------:R-:W-:Y:S05]  /*10720*/  BSYNC B1 ;  /* 0x0000000000017941 */ /* 0x000fea0003800000 */
.L_x_528:
        /* <DEDUP_REMOVED lines=9> */
.L_x_531:
[----:B------:R-:W-:Y:S05]  /*107c0*/  BSYNC B1 ;  /* 0x0000000000017941 */ /* 0x000fea0003800000 */
.L_x_530:
        /* <DEDUP_REMOVED lines=12> */
.L_x_533:
[----:B------:R-:W-:Y:S05]  /*10890*/  BSYNC B1 ;  /* 0x0000000000017941 */ /* 0x000fea0003800000 */
.L_x_532:
        /* <DEDUP_REMOVED lines=12> */
.L_x_535:
[----:B------:R-:W-:Y:S05]  /*10960*/  BSYNC B1 ;  /* 0x0000000000017941 */ /* 0x000fea0003800000 */
.L_x_534:
        /* <DEDUP_REMOVED lines=9> */
.L_x_537:
[----:B------:R-:W-:Y:S05]  /*10a00*/  BSYNC B1 ;  /* 0x0000000000017941 */ /* 0x000fea0003800000 */
.L_x_536:
        /* <DEDUP_REMOVED lines=9> */
.L_x_539:
[----:B------:R-:W-:Y:S05]  /*10aa0*/  BSYNC B1 ;  /* 0x0000000000017941 */ /* 0x000fea0003800000 */
.L_x_538:
[----:B-----5:R-:W-:Y:S01]  /*10ab0*/  HADD2.F32 R5, -RZ, R3.H0_H0 ;  /* 0x20000003ff057230 */ /* 0x020fe20000004100 */
[----:B------:R-:W-:Y:S01]  /*10ac0*/  ISETP.GT.AND P1, PT, R0, 0xf9, P1 ;  /* 0x000000f90000780c */ /* 0x000fe20000f24270 */
[----:B0-----:R-:W-:Y:S01]  /*10ad0*/  @P2 IMAD.MOV.U32 R4, RZ, RZ, R160 ;  /* 0x000000ffff042224 */ /* 0x001fe200078e00a0 */
[----:B------:R-:W-:Y:S02]  /*10ae0*/  BSSY B1, `(.L_x_540) ;  /* 0x0000009000017945 */ /* 0x000fe40003800000 */
[----:B------:R-:W-:-:S04]  /*10af0*/  FMUL R5, R5, R16 ;  /* 0x0000001005057220 */ /* 0x000fc80000400000 */
[----:B------:R-:W-:-:S05]  /*10b00*/  FFMA R5, R150, R2, R5 ;  /* 0x0000000296057223 */ /* 0x000fca0000000005 */
[----:B------:R-:W-:-:S04]  /*10b10*/  F2FP.F16.F32.PACK_AB R5, RZ, R5 ;  /* 0x00000005ff05723e */ /* 0x000fc800000000ff */
[----:B-1--4-:R-:W-:Y:S01]  /*10b20*/  PRMT R6, R5, 0x7610, R6 ;  /* 0x0000761005067816 */ /* 0x012fe20000000006 */
[----:B------:R-:W-:-:S05]  /*10b30*/  @P2 IMAD.MOV.U32 R5, RZ, RZ, R161 ;  /* 0x000000ffff052224 */ /* 0x000fca00078e00a1 */
[----:B------:R0:W-:Y:S01]  /*10b40*/  @P2 STG.E.U16 desc[UR36][R4.64+0x1f0], R6 ;  /* 0x0001f00604002986 */ /* 0x0001e2000c101524 */
[----:B------:R-:W-:Y:S05]  /*10b50*/  @!P1 BRA `(.L_x_541) ;  /* 0x0000000000049947 */ /* 0x000fea0003800000 */
[----:B------:R1:W5:Y:S02]  /*10b60*/  LDG.E.LTC128B.U16 R3, desc[UR36][R12.64+0x1f2] ;  /* 0x0001f2240c037981 */ /* 0x000364000c1e1520 */
.L_x_541:
[----:B------:R-:W-:Y:S05]  /*10b70*/  BSYNC B1 ;  /* 0x0000000000017941 */ /* 0x000fea0003800000 */
.L_x_540:
[----:B------:R-:W-:Y:S05]  /*10b80*/  @!P1 BRA `(.L_x_542) ;  /* 0x0000004c00b09947 */ /* 0x000fea0003800000 */
[----:B-----5:R-:W-:-:S05]  /*10b90*/  HADD2.F32 R3, -RZ, R3.H0_H0 ;  /* 0x20000003ff037230 */ /* 0x020fca0000004100 */
[----:B------:R-:W-:-:S04]  /*10ba0*/  FMUL R0, R3, R16 ;  /* 0x0000001003007220 */ /* 0x000fc80000400000 */
[----:B------:R-:W-:-:S05]  /*10bb0*/  FFMA R0, R151, R2, R0 ;  /* 0x0000000297007223 */ /* 0x000fca0000000000 */
[----:B------:R-:W-:-:S05]  /*10bc0*/  F2FP.F16.F32.PACK_AB R0, RZ, R0 ;  /* 0x00000000ff00723e */ /* 0x000fca00000000ff */
[----:B------:R4:W-:Y:S01]  /*10bd0*/  STG.E.U16 desc[UR36][R160.64+0x1f2], R0 ;  /* 0x0001f200a0007986 */ /* 0x0009e2000c101524 */
[----:B------:R-:W-:Y:S05]  /*10be0*/  BRA `(.L_x_542) ;  /* 0x0000004c00987947 */ /* 0x000fea0003800000 */
.L_x_35:
[----:B------:R-:W2:Y:S01]  /*10bf0*/  LDL.LU R3, [R1] ;  /* 0x0000000001037983 */ /* 0x000ea20000300800 */
[----:B------:R-:W-:-:S03]  /*10c00*/  ULDC.64 UR4, c[0x0][0x5c0] ;  /* 0x0001700000047ab9 */ /* 0x000fc60000000a00 */
[----:B------:R-:W3:Y:S04]  /*10c10*/  LDL.LU R9, [R1+0x60] ;  /* 0x0000600001097983 */ /* 0x000ee80000300800 */
[----:B------:R-:W4:Y:S04]  /*10c20*/  LDL.LU R11, [R1+0x8c] ;  /* 0x00008c00010b7983 */ /* 0x000f280000300800 */
[----:B------:R-:W5:Y:S04]  /*10c30*/  LDL.LU R12, [R1+0x90] ;  /* 0x00009000010c7983 */ /* 0x000f680000300800 */
        /* <DEDUP_REMOVED lines=74> */
[----:B------:R-:W5:Y:S01]  /*110e0*/  LDL.LU R161, [R1+0x1cc] ;  /* 0x0001cc0001a17983 */ /* 0x000f620000300800 */
[----:B--2---:R-:W-:-:S03]  /*110f0*/  FMUL R3, R3, R2 ;  /* 0x0000000203037220 */ /* 0x004fc60000400000 */
[----:B------:R-:W2:Y:S01]  /*11100*/  LDL.LU R160, [R1+0x1d0] ;  /* 0x0001d00001a07983 */ /* 0x000ea20000300800 */
[----:B------:R-:W-:-:S03]  /*11110*/  LEA R4, P0, R6, UR4, 0x1 ;  /* 0x0000000406047c11 */ /* 0x000fc6000f8008ff */
[----:B------:R-:W2:Y:S04]  /*11120*/  LDL.LU R159, [R1+0x1d4] ;  /* 0x0001d400019f7983 */ /* 0x000ea80000300800 */
[----:B------:R-:W2:Y:S04]  /*11130*/  LDL.LU R158, [R1+0x1d8] ;  /* 0x0001d800019e7983 */ /* 0x000ea80000300800 */
[----:B------:R-:W2:Y:S04]  /*11140*/  LDL.LU R157, [R1+0x1dc] ;  /* 0x0001dc00019d7983 */ /* 0x000ea80000300800 */
[----:B------:R-:W2:Y:S01]  /*11150*/  LDL.LU R156, [R1+0x1e0] ;  /* 0x0001e000019c7983 */ /* 0x000ea20000300800 */
[----:B------:R-:W-:-:S03]  /*11160*/  LEA.HI.X R5, R6, UR5, R10, 0x1, P0 ;  /* 0x0000000506057c11 */ /* 0x000fc600080f0c0a */
[----:B------:R-:W2:Y:S01]  /*11170*/  LDL.LU R155, [R1+0x1e4] ;  /* 0x0001e400019b7983 */ /* 0x000ea20000300800 */
[----:B------:R-:W-:-:S03]  /*11180*/  F2FP.F16.F32.PACK_AB R3, RZ, R3 ;  /* 0x00000003ff03723e */ /* 0x000fc600000000ff */
[----:B------:R-:W2:Y:S04]  /*11190*/  LDL.LU R154, [R1+0x1e8] ;  /* 0x0001e800019a7983 */ /* 0x000ea80000300800 */
[----:B------:R-:W2:Y:S04]  /*111a0*/  LDL.LU R23, [R1+0x1ec] ;  /* 0x0001ec0001177983 */ /* 0x000ea80000300800 */
[----:B------:R-:W2:Y:S04]  /*111b0*/  LDL.LU R22, [R1+0x1f0] ;  /* 0x0001f00001167983 */ /* 0x000ea80000300800 */
[----:B------:R-:W2:Y:S04]  /*111c0*/  LDL.LU R21, [R1+0x1f4] ;  /* 0x0001f40001157983 */ /* 0x000ea80000300800 */
[----:B------:R-:W2:Y:S04]  /*111d0*/  LDL.LU R20, [R1+0x1f8] ;  /* 0x0001f80001147983 */ /* 0x000ea80000300800 */
[----:B------:R-:W2:Y:S04]  /*111e0*/  LDL.LU R19, [R1+0x1fc] ;  /* 0x0001fc0001137983 */ /* 0x000ea80000300800 */
[----:B------:R-:W3:Y:S04]  /*111f0*/  LDL.LU R7, [R1+0x8] ;  /* 0x0000080001077983 */ /* 0x000ee80000300800 */
[----:B------:R-:W4:Y:S04]  /*11200*/  LDL.LU R6, [R1+0xc] ;  /* 0x00000c0001067983 */ /* 0x000f280000300800 */
[----:B------:R0:W-:Y:S04]  /*11210*/  @P1 STG.E.U16 desc[UR36][R4.64], R3 ;  /* 0x0000000304001986 */ /* 0x0001e8000c101524 */
[----:B0-----:R-:W5:Y:S01]  /*11220*/  LDL.LU R3, [R1+0x4] ;  /* 0x0000040001037983 */ /* 0x001f620000300800 */
[----:B------:R-:W-:Y:S01]  /*11230*/  ISETP.GT.AND P0, PT, R0, 0x1, P3 ;  /* 0x000000010000780c */ /* 0x000fe20001f04270 */
[----:B------:R-:W-:Y:S01]  /*11240*/  USHF.L.U32 UR5, UR8, 0x4, URZ ;  /* 0x0000000408057899 */ /* 0x000fe2000800063f */
[----:B------:R-:W-:Y:S01]  /*11250*/  ISETP.GT.AND P2, PT, R153, 0x8, PT ;  /* 0x000000089900780c */ /* 0x000fe20003f44270 */
[----:B------:R-:W-:Y:S01]  /*11260*/  USHF.L.U64.HI UR4, UR8, 0x4, UR9 ;  /* 0x0000000408047899 */ /* 0x000fe20008010209 */
[----:B---3--:R-:W-:-:S05]  /*11270*/  FMUL R7, R7, R2 ;  /* 0x0000000207077220 */ /* 0x008fca0000400000 */
[----:B------:R-:W-:-:S04]  /*11280*/  F2FP.F16.F32.PACK_AB R7, RZ, R7 ;  /* 0x00000007ff07723e */ /* 0x000fc800000000ff */
[----:B------:R-:W-:Y:S01]  /*11290*/  PRMT R8, R7, 0x7610, R8 ;  /* 0x0000761007087816 */ /* 0x000fe20000000008 */
[----:B-----5:R-:W-:-:S05]  /*112a0*/  FMUL R3, R3, R2 ;  /* 0x0000000203037220 */ /* 0x020fca0000400000 */
[----:B------:R-:W-:-:S05]  /*112b0*/  F2FP.F16.F32.PACK_AB R3, RZ, R3 ;  /* 0x00000003ff03723e */ /* 0x000fca00000000ff */
[----:B------:R4:W-:Y:S01]  /*112c0*/  @P0 STG.E.U16 desc[UR36][R4.64+0x2], R3 ;  /* 0x0000020304000986 */ /* 0x0009e2000c101524 */
[----:B------:R-:W-:Y:S01]  /*112d0*/  ISETP.GT.AND P0, PT, R0, RZ, P2 ;  /* 0x000000ff0000720c */ /* 0x000fe20001704270 */
[----:B----4-:R-:W-:Y:S01]  /*112e0*/  FMUL R3, R6, R2 ;  /* 0x0000000206037220 */ /* 0x010fe20000400000 */
[----:B------:R-:W-:-:S04]  /*112f0*/  IADD3 R6, P1, R4, UR5, RZ ;  /* 0x0000000504067c10 */ /* 0x000fc8000ff3e0ff */
[----:B------:R-:W-:Y:S02]  /*11300*/  IADD3.X R7, R5, UR4, RZ, P1, !PT ;  /* 0x0000000405077c10 */ /* 0x000fe40008ffe4ff */
[----:B------:R-:W-:-:S05]  /*11310*/  F2FP.F16.F32.PACK_AB R3, RZ, R3 ;  /* 0x00000003ff03723e */ /* 0x000fca00000000ff */
[----:B------:R0:W-:Y:S01]  /*11320*/  @P0 STG.E.U16 desc[UR36][R6.64], R8 ;  /* 0x0000000806000986 */ /* 0x0001e2000c101524 */
[----:B------:R-:W-:-:S03]  /*11330*/  ISETP.GT.AND P0, PT, R0, 0x1, P2 ;  /* 0x000000010000780c */ /* 0x000fc60001704270 */
[----:B0-----:R-:W3:Y:S10]  /*11340*/  LDL.LU R8, [R1+0x50] ;  /* 0x0000500001087983 */ /* 0x001ef40000300800 */
[----:B------:R0:W-:Y:S04]  /*11350*/  @P0 STG.E.U16 desc[UR36][R6.64+0x2], R3 ;  /* 0x0000020306000986 */ /* 0x0001e8000c101524 */
[----:B0-----:R-:W4:Y:S01]  /*11360*/  LDL.LU R3, [R1+0x10] ;  /* 0x0000100001037983 */ /* 0x001f220000300800 */
[----:B------:R-:W-:Y:S01]  /*11370*/  ISETP.GT.AND P0, PT, R0, 0x8, P3 ;  /* 0x000000080000780c */ /* 0x000fe20001f04270 */
[----:B----4-:R-:W-:-:S05]  /*11380*/  FMUL R3, R3, R2 ;  /* 0x0000000203037220 */ /* 0x010fca0000400000 */
[----:B------:R-:W-:-:S07]  /*11390*/  F2FP.F16.F32.PACK_AB R3, RZ, R3 ;  /* 0x00000003ff03723e */ /* 0x000fce00000000ff */
        /* <DEDUP_REMOVED lines=73> */
[----:B---3--:R-:W-:-:S05]  /*11830*/  FMUL R8, R8, R2 ;  /* 0x0000000208087220 */ /* 0x008fca0000400000 */
[----:B------:R-:W-:Y:S01]  /*11840*/  F2FP.F16.F32.PACK_AB R8, RZ, R8 ;  /* 0x00000008ff08723e */ /* 0x000fe200000000ff */
[----:B----4-:R-:W-:-:S05]  /*11850*/  FMUL R3, R3, R2 ;  /* 0x0000000203037220 */ /* 0x010fca0000400000 */
[----:B------:R-:W-:-:S05]  /*11860*/  F2FP.F16.F32.PACK_AB R3, RZ, R3 ;  /* 0x00000003ff03723e */ /* 0x000fca00000000ff */
[----:B------:R0:W-:Y:S01]  /*11870*/  @P0 STG.E.U16 desc[UR36][R6.64+0x42], R3 ;  /* 0x0000420306000986 */ /* 0x0001e2000c101524 */
[----:B------:R-:W-:-:S03]  /*11880*/  ISETP.GT.AND P0, PT, R0, 0x28, P3 ;  /* 0x000000280000780c */ /* 0x000fc60001f04270 */
[----:B0-----:R-:W3:Y:S01]  /*11890*/  LDL.LU R3, [R1+0x54] ;  /* 0x0000540001037983 */ /* 0x001ee20000300800 */
[----:B------:R-:W-:-:S09]  /*118a0*/  ISETP.GT.AND P1, PT, R0, 0x29, P3 ;  /* 0x000000290000780c */ /* 0x000fd20001f24270 */
[----:B------:R0:W-:Y:S04]  /*118b0*/  @P0 STG.E.U16 desc[UR36][R4.64+0x50], R8 ;  /* 0x0000500804000986 */ /* 0x0001e8000c101524 */
[----:B0-----:R-:W4:Y:S01]  /*118c0*/  LDL.LU R8, [R1+0x58] ;  /* 0x0000580001087983 */ /* 0x001f220000300800 */
[----:B---3--:R-:W-:-:S05]  /*118d0*/  FMUL R3, R3, R2 ;  /* 0x0000000203037220 */ /* 0x008fca0000400000 */
[----:B------:R-:W-:-:S05]  /*118e0*/  F2FP.F16.F32.PACK_AB R3, RZ, R3 ;  /* 0x00000003ff03723e */ /* 0x000fca00000000ff */
[----:B------:R0:W-:Y:S01]  /*118f0*/  @P1 STG.E.U16 desc[UR36][R4.64+0x52], R3 ;  /* 0x0000520304001986 */ /* 0x0001e2000c101524 */
[----:B----4-:R-:W-:-:S05]  /*11900*/  FMUL R8, R8, R2 ;  /* 0x0000000208087220 */ /* 0x010fca0000400000 */
[----:B------:R-:W-:Y:S01]  /*11910*/  F2FP.F16.F32.PACK_AB R8, RZ, R8 ;  /* 0x00000008ff08723e */ /* 0x000fe200000000ff */
[----:B0-----:R-:W3:Y:S03]  /*11920*/  LDL.LU R3, [R1+0x5c] ;  /* 0x00005c0001037983 */ /* 0x001ee60000300800 */
[----:B------:R-:W-:Y:S02]  /*11930*/  PRMT R10, R8, 0x7610, R10 ;  /* 0x00007610080a7816 */ /* 0x000fe4000000000a */
[----:B------:R-:W4:Y:S01]  /*11940*/  LDL.LU R8, [R1+0x64] ;  /* 0x0000640001087983 */ /* 0x000f220000300800 */
[C---:B------:R-:W-:Y:S02]  /*11950*/  ISETP.GT.AND P1, PT, R0.reuse, 0x28, P2 ;  /* 0x000000280000780c */ /* 0x040fe40001724270 */
[C---:B------:R-:W-:Y:S02]  /*11960*/  ISETP.GT.AND P4, PT, R0.reuse, 0x29, P2 ;  /* 0x000000290000780c */ /* 0x040fe40001784270 */
[C---:B------:R-:W-:Y:S01]  /*11970*/  ISETP.GT.AND P5, PT, R0.reuse, 0x30, P3 ;  /* 0x000000300000780c */ /* 0x040fe20001fa4270 */
[----:B------:R-:W-:Y:S01]  /*11980*/  FMUL R9, R9, R2 ;  /* 0x0000000209097220 */ /* 0x000fe20000400000 */
[----:B------:R-:W-:-:S04]  /*11990*/  ISETP.GT.AND P0, PT, R0, 0x31, P3 ;  /* 0x000000310000780c */ /* 0x000fc80001f04270 */
[----:B------:R-:W-:-:S03]  /*119a0*/  F2FP.F16.F32.PACK_AB R9, RZ, R9 ;  /* 0x00000009ff09723e */ /* 0x000fc600000000ff */
[----:B------:R0:W-:Y:S04]  /*119b0*/  @P1 STG.E.U16 desc[UR36][R6.64+0x50], R10 ;  /* 0x0000500a06001986 */ /* 0x0001e8000c101524 */
[----:B0-----:R-:W5:Y:S01]  /*119c0*/  LDL.LU R10, [R1+0x74] ;  /* 0x00007400010a7983 */ /* 0x001f620000300800 */
[----:B---3--:R-:W-:-:S05]  /*119d0*/  FMUL R3, R3, R2 ;  /* 0x0000000203037220 */ /* 0x008fca0000400000 */
[----:B------:R-:W-:Y:S01]  /*119e0*/  F2FP.F16.F32.PACK_AB R3, RZ, R3 ;  /* 0x00000003ff03723e */ /* 0x000fe200000000ff */
[----:B----4-:R-:W-:-:S04]  /*119f0*/  FMUL R8, R8, R2 ;  /* 0x0000000208087220 */ /* 0x010fc80000400000 */
[----:B------:R0:W-:Y:S04]  /*11a00*/  @P4 STG.E.U16 desc[UR36][R6.64+0x52], R3 ;  /* 0x0000520306004986 */ /* 0x0001e8000c101524 */
[----:B------:R1:W-:Y:S01]  /*11a10*/  @P5 STG.E.U16 desc[UR36][R4.64+0x60], R9 ;  /* 0x0000600904005986 */ /* 0x0003e2000c101524 */
[----:B0-----:R-:W-:-:S03]  /*11a20*/  F2FP.F16.F32.PACK_AB R3, RZ, R8 ;  /* 0x00000008ff03723e */ /* 0x001fc600000000ff */
[----:B------:R-:W3:Y:S01]  /*11a30*/  LDL.LU R8, [R1+0x68] ;  /* 0x0000680001087983 */ /* 0x000ee20000300800 */
[----:B-1----:R-:W-:-:S03]  /*11a40*/  PRMT R9, R3, 0x7610, R9 ;  /* 0x0000761003097816 */ /* 0x002fc60000000009 */
[----:B------:R-:W4:Y:S04]  /*11a50*/  LDL.LU R3, [R1+0x6c] ;  /* 0x00006c0001037983 */ /* 0x000f280000300800 */
[----:B------:R0:W-:Y:S04]  /*11a60*/  @P0 STG.E.U16 desc[UR36][R4.64+0x62], R9 ;  /* 0x0000620904000986 */ /* 0x0001e8000c101524 */
[----:B0-----:R-:W2:Y:S01]  /*11a70*/  LDL.LU R9, [R1+0x70] ;  /* 0x0000700001097983 */ /* 0x001ea20000300800 */
[----:B------:R-:W-:Y:S01]  /*11a80*/  ISETP.GT.AND P1, PT, R0, 0x30, P2 ;  /* 0x000000300000780c */ /* 0x000fe20001724270 */
[----:B---3--:R-:W-:-:S05]  /*11a90*/  FMUL R8, R8, R2 ;  /* 0x0000000208087220 */ /* 0x008fca0000400000 */
[----:B------:R-:W-:-:S07]  /*11aa0*/  F2FP.F16.F32.PACK_AB R8, RZ, R8 ;  /* 0x00000008ff08723e */ /* 0x000fce00000000ff */
[----:B------:R0:W-:Y:S01]  /*11ab0*/  @P1 STG.E.U16 desc[UR36][R6.64+0x60], R8 ;  /* 0x0000600806001986 */ /* 0x0001e2000c101524 */
[----:B--2---:R-:W-:-:S05]  /*11ac0*/  FMUL R9, R9, R2 ;  /* 0x0000000209097220 */ /* 0x004fca0000400000 */
[----:B0-----:R-:W-:-:S04]  /*11ad0*/  F2FP.F16.F32.PACK_AB R8, RZ, R9 ;  /* 0x00000009ff08723e */ /* 0x001fc800000000ff */
[----:B------:R-:W-:Y:S02]  /*11ae0*/  PRMT R9, R8, 0x7610, R9 ;  /* 0x0000761008097816 */ /* 0x000fe40000000009 */
[----:B------:R-:W2:Y:S01]  /*11af0*/  LDL.LU R8, [R1+0x78] ;  /* 0x0000780001087983 */ /* 0x000ea20000300800 */
[C---:B------:R-:W-:Y:S01]  /*11b00*/  ISETP.GT.AND P4, PT, R0.reuse, 0x31, P2 ;  /* 0x000000310000780c */ /* 0x040fe20001784270 */
[-C--:B----4-:R-:W-:Y:S01]  /*11b10*/  FMUL R3, R3, R2.reuse ;  /* 0x0000000203037220 */ /* 0x090fe20000400000 */
[----:B------:R-:W-:Y:S01]  /*11b20*/  ISETP.GT.AND P5, PT, R0, 0x38, P3 ;  /* 0x000000380000780c */ /* 0x000fe20001fa4270 */
[----:B-----5:R-:W-:-:S03]  /*11b30*/  FMUL R10, R10, R2 ;  /* 0x000000020a0a7220 */ /* 0x020fc60000400000 */
[----:B------:R-:W-:Y:S02]  /*11b40*/  F2FP.F16.F32.PACK_AB R3, RZ, R3 ;  /* 0x00000003ff03723e */ /* 0x000fe400000000ff */
[----:B------:R-:W-:-:S05]  /*11b50*/  ISETP.GT.AND P6, PT, R0, 0x39, P3 ;  /* 0x000000390000780c */ /* 0x000fca0001fc4270 */
[----:B------:R0:W-:Y:S04]  /*11b60*/  @P4 STG.E.U16 desc[UR36][R6.64+0x62], R3 ;  /* 0x0000620306004986 */ /* 0x0001e8000c101524 */
[----:B------:R1:W-:Y:S01]  /*11b70*/  @P5 STG.E.U16 desc[UR36][R4.64+0x70], R9 ;  /* 0x0000700904005986 */ /* 0x0003e2000c101524 */
[----:B0-----:R-:W-:-:S04]  /*11b80*/  F2FP.F16.F32.PACK_AB R3, RZ, R10 ;  /* 0x0000000aff03723e */ /* 0x001fc800000000ff */
[----:B------:R-:W-:Y:S01]  /*11b90*/  PRMT R10, R3, 0x7610, R10 ;  /* 0x00007610030a7816 */ /* 0x000fe2000000000a */
[----:B-1----:R-:W3:Y:S04]  /*11ba0*/  LDL.LU R9, [R1+0x80] ;  /* 0x0000800001097983 */ /* 0x002ee80000300800 */
[----:B------:R0:W-:Y:S01]  /*11bb0*/  @P6 STG.E.U16 desc[UR36][R4.64+0x72], R10 ;  /* 0x0000720a04006986 */ /* 0x0001e2000c101524 */
[----:B--2---:R-:W-:-:S05]  /*11bc0*/  FMUL R8, R8, R2 ;  /* 0x0000000208087220 */ /* 0x004fca0000400000 */
[----:B------:R-:W-:Y:S02]  /*11bd0*/  F2FP.F16.F32.PACK_AB R3, RZ, R8 ;  /* 0x00000008ff03723e */ /* 0x000fe400000000ff */
[----:B------:R-:W2:Y:S02]  /*11be0*/  LDL.LU R8, [R1+0x7c] ;  /* 0x00007c0001087983 */ /* 0x000ea40000300800 */
[----:B0-----:R-:W-:Y:S02]  /*11bf0*/  PRMT R10, R3, 0x7610, R10 ;  /* 0x00007610030a7816 */ /* 0x001fe4000000000a */
[----:B------:R-:W4:Y:S01]  /*11c00*/  LDL.LU R3, [R1+0x84] ;  /* 0x0000840001037983 */ /* 0x000f220000300800 */
[C---:B------:R-:W-:Y:S02]  /*11c10*/  ISETP.GT.AND P0, PT, R0.reuse, 0x38, P2 ;  /* 0x000000380000780c */ /* 0x040fe40001704270 */
[C---:B------:R-:W-:Y:S02]  /*11c20*/  ISETP.GT.AND P1, PT, R0.reuse, 0x39, P2 ;  /* 0x000000390000780c */ /* 0x040fe40001724270 */
[----:B------:R-:W-:-:S02]  /*11c30*/  ISETP.GT.AND P4, PT, R0, 0x40, P3 ;  /* 0x000000400000780c */ /* 0x000fc40001f84270 */
[----:B------:R-:W-:-:S07]  /*11c40*/  ISETP.GT.AND P5, PT, R0, 0x41, P3 ;  /* 0x000000410000780c */ /* 0x000fce0001fa4270 */
[----:B------:R0:W-:Y:S01]  /*11c50*/  @P0 STG.E.U16 desc[UR36][R6.64+0x70], R10 ;  /* 0x0000700a06000986 */ /* 0x0001e2000c101524 */
[----:B---3--:R-:W-:-:S05]  /*11c60*/  FMUL R9, R9, R2 ;  /* 0x0000000209097220 */ /* 0x008fca0000400000 */
[----:B------:R-:W-:Y:S01]  /*11c70*/  F2FP.F16.F32.PACK_AB R9, RZ, R9 ;  /* 0x00000009ff09723e */ /* 0x000fe200000000ff */
[-C--:B--2---:R-:W-:Y:S01]  /*11c80*/  FMUL R8, R8, R2.reuse ;  /* 0x0000000208087220 */ /* 0x084fe20000400000 */
[----:B----4-:R-:W-:-:S04]  /*11c90*/  FMUL R3, R3, R2 ;  /* 0x0000000203037220 */ /* 0x010fc80000400000 */
[----:B------:R-:W-:-:S04]  /*11ca0*/  F2FP.F16.F32.PACK_AB R8, RZ, R8 ;  /* 0x00000008ff08723e */ /* 0x000fc800000000ff */
[----:B0-----:R-:W-:Y:S02]  /*11cb0*/  PRMT R10, R8, 0x7610, R10 ;  /* 0x00007610080a7816 */ /* 0x001fe4000000000a */
[----:B------:R-:W-:Y:S01]  /*11cc0*/  F2FP.F16.F32.PACK_AB R3, RZ, R3 ;  /* 0x00000003ff03723e */ /* 0x000fe200000000ff */
[----:B------:R-:W2:Y:S04]  /*11cd0*/  LDL.LU R8, [R1+0x88] ;  /* 0x0000880001087983 */ /* 0x000ea80000300800 */
[----:B------:R-:W-:Y:S04]  /*11ce0*/  @P1 STG.E.U16 desc[UR36][R6.64+0x72], R10 ;  /* 0x0000720a06001986 */ /* 0x000fe8000c101524 */
[----:B------:R0:W-:Y:S04]  /*11cf0*/  @P4 STG.E.U16 desc[UR36][R4.64+0x80], R9 ;  /* 0x0000800904004986 */ /* 0x0001e8000c101524 */
[----:B------:R1:W-:Y:S04]  /*11d00*/  @P5 STG.E.U16 desc[UR36][R4.64+0x82], R3 ;  /* 0x0000820304005986 */ /* 0x0003e8000c101524 */
[----:B0-----:R-:W3:Y:S04]  /*11d10*/  LDL.LU R9, [R1+0x94] ;  /* 0x0000940001097983 */ /* 0x001ee80000300800 */
[----:B-1----:R-:W4:Y:S01]  /*11d20*/  LDL.LU R3, [R1+0x98] ;  /* 0x0000980001037983 */ /* 0x002f220000300800 */
[----:B------:R-:W-:Y:S01]  /*11d30*/  ISETP.GT.AND P0, PT, R0, 0x40, P2 ;  /* 0x000000400000780c */ /* 0x000fe20001704270 */
[----:B--2---:R-:W-:-:S05]  /*11d40*/  FMUL R8, R8, R2 ;  /* 0x0000000208087220 */ /* 0x004fca0000400000 */
[----:B------:R-:W-:-:S07]  /*11d50*/  F2FP.F16.F32.PACK_AB R8, RZ, R8 ;  /* 0x00000008ff08723e */ /* 0x000fce00000000ff */
[----:B------:R0:W-:Y:S01]  /*11d60*/  @P0 STG.E.U16 desc[UR36][R6.64+0x80], R8 ;  /* 0x0000800806000986 */ /* 0x0001e2000c101524 */
[----:B----4-:R-:W-:-:S05]  /*11d70*/  FMUL R3, R3, R2 ;  /* 0x0000000203037220 */ /* 0x010fca0000400000 */
[----:B0-----:R-:W-:Y:S02]  /*11d80*/  F2FP.F16.F32.PACK_AB R8, RZ, R3 ;  /* 0x00000003ff08723e */ /* 0x001fe400000000ff */
[----:B------:R-:W2:Y:S02]  /*11d90*/  LDL.LU R3, [R1+0x9c] ;  /* 0x00009c0001037983 */ /* 0x000ea40000300800 */
[----:B------:R-:W-:Y:S02]  /*11da0*/  PRMT R13, R8, 0x7610, R13 ;  /* 0x00007610080d7816 */ /* 0x000fe4000000000d */
[----:B------:R-:W4:Y:S01]  /*11db0*/  LDL.LU R8, [R1+0xa0] ;  /* 0x0000a00001087983 */ /* 0x000f220000300800 */
[C---:B------:R-:W-:Y:S01]  /*11dc0*/  ISETP.GT.AND P1, PT, R0.reuse, 0x41, P2 ;  /* 0x000000410000780c */ /* 0x040fe20001724270 */
[-C--:B---3--:R-:W-:Y:S01]  /*11dd0*/  FMUL R9, R9, R2.reuse ;  /* 0x0000000209097220 */ /* 0x088fe20000400000 */
[-C--:B------:R-:W-:Y:S01]  /*11de0*/  FMUL R11, R11, R2.reuse ;  /* 0x000000020b0b7220 */ /* 0x080fe20000400000 */
[----:B------:R-:W-:Y:S01]  /*11df0*/  ISETP.GT.AND P4, PT, R0, 0x48, P3 ;  /* 0x000000480000780c */ /* 0x000fe20001f84270 */
[----:B------:R-:W-:-:S02]  /*11e00*/  FMUL R12, R12, R2 ;  /* 0x000000020c0c7220 */ /* 0x000fc40000400000 */
[----:B------:R-:W-:Y:S02]  /*11e10*/  F2FP.F16.F32.PACK_AB R9, RZ, R9 ;  /* 0x00000009ff09723e */ /* 0x000fe400000000ff */
[----:B------:R-:W-:Y:S02]  /*11e20*/  F2FP.F16.F32.PACK_AB R11, RZ, R11 ;  /* 0x0000000bff0b723e */ /* 0x000fe400000000ff */
[----:B------:R-:W-:Y:S02]  /*11e30*/  F2FP.F16.F32.PACK_AB R10, RZ, R12 ;  /* 0x0000000cff0a723e */ /* 0x000fe400000000ff */
[----:B------:R-:W-:Y:S02]  /*11e40*/  PRMT R12, R9, 0x7610, R12 ;  /* 0x00007610090c7816 */ /* 0x000fe4000000000c */
[C---:B------:R-:W-:Y:S01]  /*11e50*/  ISETP.GT.AND P5, PT, R0.reuse, 0x49, P3 ;  /* 0x000000490000780c */ /* 0x040fe20001fa4270 */
[----:B------:R-:W-:Y:S01]  /*11e60*/  @P1 STG.E.U16 desc[UR36][R6.64+0x82], R11 ;  /* 0x0000820b06001986 */ /* 0x000fe2000c101524 */
[----:B------:R-:W-:-:S02]  /*11e70*/  ISETP.GT.AND P0, PT, R0, 0x48, P2 ;  /* 0x000000480000780c */ /* 0x000fc40001704270 */
[C---:B------:R-:W-:Y:S01]  /*11e80*/  ISETP.GT.AND P1, PT, R0.reuse, 0x49, P2 ;  /* 0x000000490000780c */ /* 0x040fe20001724270 */
[----:B------:R0:W-:Y:S01]  /*11e90*/  @P4 STG.E.U16 desc[UR36][R4.64+0x90], R10 ;  /* 0x0000900a04004986 */ /* 0x0001e2000c101524 */
[----:B------:R-:W-:-:S07]  /*11ea0*/  ISETP.GT.AND P4, PT, R0, 0x50, P3 ;  /* 0x000000500000780c */ /* 0x000fce0001f84270 */
[----:B------:R1:W-:Y:S01]  /*11eb0*/  @P5 STG.E.U16 desc[UR36][R4.64+0x92], R12 ;  /* 0x0000920c04005986 */ /* 0x0003e2000c101524 */
[----:B------:R-:W-:-:S03]  /*11ec0*/  ISETP.GT.AND P5, PT, R0, 0x51, P3 ;  /* 0x000000510000780c */ /* 0x000fc60001fa4270 */
[----:B------:R3:W-:Y:S01]  /*11ed0*/  @P0 STG.E.U16 desc[UR36][R6.64+0x90], R13 ;  /* 0x0000900d06000986 */ /* 0x0007e2000c101524 */
[C---:B------:R-:W-:Y:S02]  /*11ee0*/  ISETP.GT.AND P0, PT, R0.reuse, 0x51, P2 ;  /* 0x000000510000780c */ /* 0x040fe40001704270 */
[----:B------:R-:W-:Y:S01]  /*11ef0*/  ISETP.GT.AND P6, PT, R0, 0x71, P3 ;  /* 0x000000710000780c */ /* 0x000fe20001fc4270 */
[----:B--2---:R-:W-:-:S05]  /*11f00*/  FMUL R3, R3, R2 ;  /* 0x0000000203037220 */ /* 0x004fca0000400000 */
[----:B------:R-:W-:Y:S01]  /*11f10*/  F2FP.F16.F32.PACK_AB R9, RZ, R3 ;  /* 0x00000003ff09723e */ /* 0x000fe200000000ff */
[-C--:B----4-:R-:W-:Y:S01]  /*11f20*/  FMUL R3, R8, R2.reuse ;  /* 0x0000000208037220 */ /* 0x090fe20000400000 */
[----:B------:R-:W-:-:S04]  /*11f30*/  FMUL R8, R235, R2 ;  /* 0x00000002eb087220 */ /* 0x000fc80000400000 */
[----:B------:R-:W-:Y:S02]  /*11f40*/  F2FP.F16.F32.PACK_AB R3, RZ, R3 ;  /* 0x00000003ff03723e */ /* 0x000fe400000000ff */
[----:B0-----:R-:W-:Y:S02]  /*11f50*/  PRMT R10, R9, 0x7610, R10 ;  /* 0x00007610090a7816 */ /* 0x001fe4000000000a */
[----:B------:R-:W-:Y:S01]  /*11f60*/  PRMT R11, R3, 0x7610, R11 ;  /* 0x00007610030b7816 */ /* 0x000fe2000000000b */
[----:B------:R-:W-:Y:S01]  /*11f70*/  FMUL R3, R233, R2 ;  /* 0x00000002e9037220 */ /* 0x000fe20000400000 */
[----:B------:R-:W-:Y:S01]  /*11f80*/  F2FP.F16.F32.PACK_AB R8, RZ, R8 ;  /* 0x00000008ff08723e */ /* 0x000fe200000000ff */
[----:B------:R-:W-:Y:S01]  /*11f90*/  FMUL R9, R234, R2 ;  /* 0x00000002ea097220 */ /* 0x000fe20000400000 */
[----:B------:R0:W-:Y:S02]  /*11fa0*/  @P1 STG.E.U16 desc[UR36][R6.64+0x92], R10 ;  /* 0x0000920a06001986 */ /* 0x0001e4000c101524 */
[----:B-1----:R-:W-:-:S02]  /*11fb0*/  PRMT R12, R8, 0x7610, R12 ;  /* 0x00007610080c7816 */ /* 0x002fc4000000000c */
[----:B------:R-:W-:Y:S01]  /*11fc0*/  F2FP.F16.F32.PACK_AB R8, RZ, R3 ;  /* 0x00000003ff08723e */ /* 0x000fe200000000ff */
[-C--:B------:R-:W-:Y:S01]  /*11fd0*/  FMUL R3, R232, R2.reuse ;  /* 0x00000002e8037220 */ /* 0x080fe20000400000 */
[C---:B------:R-:W-:Y:S02]  /*11fe0*/  ISETP.GT.AND P1, PT, R0.reuse, 0x50, P2 ;  /* 0x000000500000780c */ /* 0x040fe40001724270 */
[----:B------:R-:W-:Y:S01]  /*11ff0*/  F2FP.F16.F32.PACK_AB R9, RZ, R9 ;  /* 0x00000009ff09723e */ /* 0x000fe200000000ff */
[----:B------:R1:W-:Y:S01]  /*12000*/  @P4 STG.E.U16 desc[UR36][R4.64+0xa0], R11 ;  /* 0x0000a00b04004986 */ /* 0x0003e2000c101524 */
[----:B------:R-:W-:Y:S02]  /*12010*/  ISETP.GT.AND P4, PT, R0, 0x58, P3 ;  /* 0x000000580000780c */ /* 0x000fe40001f84270 */
[----:B---3--:R-:W-:Y:S02]  /*12020*/  PRMT R13, R9, 0x7610, R13 ;  /* 0x00007610090d7816 */ /* 0x008fe4000000000d */
[----:B------:R-:W-:Y:S01]  /*12030*/  F2FP.F16.F32.PACK_AB R9, RZ, R3 ;  /* 0x00000003ff09723e */ /* 0x000fe200000000ff */
[-C--:B------:R-:W-:Y:S01]  /*12040*/  FMUL R3, R230, R2.reuse ;  /* 0x00000002e6037220 */ /* 0x080fe20000400000 */
[----:B------:R-:W-:Y:S01]  /*12050*/  PRMT R14, R8, 0x7610, R14 ;  /* 0x00007610080e7816 */ /* 0x000fe2000000000e */
[----:B------:R-:W-:Y:S01]  /*12060*/  FMUL R8, R231, R2 ;  /* 0x00000002e7087220 */ /* 0x000fe20000400000 */
[----:B------:R2:W-:Y:S01]  /*12070*/  @P5 STG.E.U16 desc[UR36][R4.64+0xa2], R12 ;  /* 0x0000a20c04005986 */ /* 0x0005e2000c101524 */
[----:B------:R-:W-:-:S02]  /*12080*/  ISETP.GT.AND P5, PT, R0, 0x59, P3 ;  /* 0x000000590000780c */ /* 0x000fc40001fa4270 */
[----:B------:R-:W-:Y:S01]  /*12090*/  F2FP.F16.F32.PACK_AB R3, RZ, R3 ;  /* 0x00000003ff03723e */ /* 0x000fe200000000ff */
[----:B------:R-:W-:Y:S01]  /*120a0*/  @P1 STG.E.U16 desc[UR36][R6.64+0xa0], R13 ;  /* 0x0000a00d06001986 */ /* 0x000fe2000c101524 */
[----:B0-----:R-:W-:Y:S01]  /*120b0*/  F2FP.F16.F32.PACK_AB R10, RZ, R8 ;  /* 0x00000008ff0a723e */ /* 0x001fe200000000ff */
[-C--:B------:R-:W-:Y:S01]  /*120c0*/  FMUL R8, R229, R2.reuse ;  /* 0x00000002e5087220 */ /* 0x080fe20000400000 */
[----:B-1----:R-:W-:Y:S01]  /*120d0*/  PRMT R11, R3, 0x7610, R11 ;  /* 0x00007610030b7816 */ /* 0x002fe2000000000b */
[----:B------:R-:W-:Y:S01]  /*120e0*/  @P0 STG.E.U16 desc[UR36][R6.64+0xa2], R14 ;  /* 0x0000a20e06000986 */ /* 0x000fe2000c101524 */
[----:B------:R-:W-:Y:S01]  /*120f0*/  ISETP.GT.AND P0, PT, R0, 0x58, P2 ;  /* 0x000000580000780c */ /* 0x000fe20001704270 */
[----:B------:R-:W-:Y:S01]  /*12100*/  FMUL R3, R228, R2 ;  /* 0x00000002e4037220 */ /* 0x000fe20000400000 */
[C---:B------:R-:W-:Y:S01]  /*12110*/  ISETP.GT.AND P1, PT, R0.reuse, 0x59, P2 ;  /* 0x000000590000780c */ /* 0x040fe20001724270 */
[----:B------:R0:W-:Y:S01]  /*12120*/  @P4 STG.E.U16 desc[UR36][R4.64+0xb0], R9 ;  /* 0x0000b00904004986 */ /* 0x0001e2000c101524 */
[----:B------:R-:W-:-:S02]  /*12130*/  ISETP.GT.AND P4, PT, R0, 0x60, P3 ;  /* 0x000000600000780c */ /* 0x000fc40001f84270 */
[----:B------:R-:W-:Y:S01]  /*12140*/  F2FP.F16.F32.PACK_AB R8, RZ, R8 ;  /* 0x00000008ff08723e */ /* 0x000fe200000000ff */
[----:B------:R1:W-:Y:S03]  /*12150*/  @P5 STG.E.U16 desc[UR36][R4.64+0xb2], R10 ;  /* 0x0000b20a04005986 */ /* 0x0003e6000c101524 */
[----:B--2---:R-:W-:Y:S02]  /*12160*/  PRMT R12, R8, 0x7610, R12 ;  /* 0x00007610080c7816 */ /* 0x004fe4000000000c */
[----:B0-----:R-:W-:Y:S01]  /*12170*/  F2FP.F16.F32.PACK_AB R9, RZ, R3 ;  /* 0x00000003ff09723e */ /* 0x001fe200000000ff */
[-C--:B------:R-:W-:Y:S01]  /*12180*/  FMUL R3, R227, R2.reuse ;  /* 0x00000002e3037220 */ /* 0x080fe20000400000 */
[-C--:B------:R-:W-:Y:S02]  /*12190*/  FMUL R8, R226, R2.reuse ;  /* 0x00000002e2087220 */ /* 0x080fe40000400000 */
[----:B-1----:R-:W-:Y:S01]  /*121a0*/  PRMT R10, R9, 0x7610, R10 ;  /* 0x00007610090a7816 */ /* 0x002fe2000000000a */
[----:B------:R0:W-:Y:S01]  /*121b0*/  @P0 STG.E.U16 desc[UR36][R6.64+0xb0], R11 ;  /* 0x0000b00b06000986 */ /* 0x0001e2000c101524 */
[----:B------:R-:W-:Y:S01]  /*121c0*/  F2FP.F16.F32.PACK_AB R3, RZ, R3 ;  /* 0x00000003ff03723e */ /* 0x000fe200000000ff */
[----:B------:R-:W-:Y:S01]  /*121d0*/  FMUL R9, R225, R2 ;  /* 0x00000002e1097220 */ /* 0x000fe20000400000 */
[C---:B------:R-:W-:Y:S01]  /*121e0*/  ISETP.GT.AND P5, PT, R0.reuse, 0x61, P3 ;  /* 0x000000610000780c */ /* 0x040fe20001fa4270 */
[----:B------:R1:W-:Y:S01]  /*121f0*/  @P1 STG.E.U16 desc[UR36][R6.64+0xb2], R12 ;  /* 0x0000b20c06001986 */ /* 0x0003e2000c101524 */
[----:B------:R-:W-:-:S03]  /*12200*/  ISETP.GT.AND P1, PT, R0, 0x60, P2 ;  /* 0x000000600000780c */ /* 0x000fc60001724270 */
[----:B------:R-:W-:Y:S01]  /*12210*/  @P4 STG.E.U16 desc[UR36][R4.64+0xc0], R10 ;  /* 0x0000c00a04004986 */ /* 0x000fe2000c101524 */
[----:B------:R-:W-:Y:S02]  /*12220*/  ISETP.GT.AND P4, PT, R0, 0x61, P2 ;  /* 0x000000610000780c */ /* 0x000fe40001784270 */
[----:B------:R-:W-:Y:S02]  /*12230*/  F2FP.F16.F32.PACK_AB R8, RZ, R8 ;  /* 0x00000008ff08723e */ /* 0x000fe400000000ff */
[----:B0-----:R-:W-:Y:S01]  /*12240*/  PRMT R11, R3, 0x7610, R11 ;  /* 0x00007610030b7816 */ /* 0x001fe2000000000b */
[-C--:B------:R-:W-:Y:S01]  /*12250*/  FMUL R3, R224, R2.reuse ;  /* 0x00000002e0037220 */ /* 0x080fe20000400000 */
[----:B------:R-:W-:Y:S02]  /*12260*/  F2FP.F16.F32.PACK_AB R9, RZ, R9 ;  /* 0x00000009ff09723e */ /* 0x000fe400000000ff */
[----:B-1----:R-:W-:Y:S02]  /*12270*/  PRMT R12, R8, 0x7610, R12 ;  /* 0x00007610080c7816 */ /* 0x002fe4000000000c */
[----:B------:R-:W-:Y:S01]  /*12280*/  F2FP.F16.F32.PACK_AB R8, RZ, R3 ;  /* 0x00000003ff08723e */ /* 0x000fe200000000ff */
[----:B------:R-:W-:Y:S01]  /*12290*/  FMUL R3, R223, R2 ;  /* 0x00000002df037220 */ /* 0x000fe20000400000 */
[----:B------:R-:W-:Y:S01]  /*122a0*/  PRMT R13, R9, 0x7610, R13 ;  /* 0x00007610090d7816 */ /* 0x000fe2000000000d */
[----:B------:R0:W-:Y:S01]  /*122b0*/  @P5 STG.E.U16 desc[UR36][R4.64+0xc2], R11 ;  /* 0x0000c20b04005986 */ /* 0x0001e2000c101524 */
[----:B------:R-:W-:-:S02]  /*122c0*/  ISETP.GT.AND P0, PT, R0, 0x68, P3 ;  /* 0x000000680000780c */ /* 0x000fc40001f04270 */
[----:B------:R-:W-:Y:S01]  /*122d0*/  F2FP.F16.F32.PACK_AB R9, RZ, R3 ;  /* 0x00000003ff09723e */ /* 0x000fe200000000ff */
[----:B------:R1:W-:Y:S01]  /*122e0*/  @P1 STG.E.U16 desc[UR36][R6.64+0xc0], R12 ;  /* 0x0000c00c06001986 */ /* 0x0003e2000c101524 */
[----:B------:R-:W-:-:S03]  /*122f0*/  FMUL R3, R221, R2 ;  /* 0x00000002dd037220 */ /* 0x000fc60000400000 */
[----:B------:R-:W-:Y:S01]  /*12300*/  @P4 STG.E.U16 desc[UR36][R6.64+0xc2], R13 ;  /* 0x0000c20d06004986 */ /* 0x000fe2000c101524 */
[----:B------:R-:W-:Y:S02]  /*12310*/  ISETP.GT.AND P4, PT, R0, 0x69, P3 ;  /* 0x000000690000780c */ /* 0x000fe40001f84270 */
[----:B------:R-:W-:Y:S01]  /*12320*/  PRMT R14, R8, 0x7610, R14 ;  /* 0x00007610080e7816 */ /* 0x000fe2000000000e */
[-C--:B------:R-:W-:Y:S01]  /*12330*/  FMUL R8, R222, R2.reuse ;  /* 0x00000002de087220 */ /* 0x080fe20000400000 */
[----:B------:R-:W-:Y:S02]  /*12340*/  F2FP.F16.F32.PACK_AB R3, RZ, R3 ;  /* 0x00000003ff03723e */ /* 0x000fe400000000ff */
[----:B------:R-:W-:Y:S01]  /*12350*/  ISETP.GT.AND P1, PT, R0, 0x68, P2 ;  /* 0x000000680000780c */ /* 0x000fe20001724270 */
[----:B------:R-:W-:Y:S01]  /*12360*/  @P0 STG.E.U16 desc[UR36][R4.64+0xd0], R14 ;  /* 0x0000d00e04000986 */ /* 0x000fe2000c101524 */
[----:B0-----:R-:W-:Y:S01]  /*12370*/  PRMT R11, R3, 0x7610, R11 ;  /* 0x00007610030b7816 */ /* 0x001fe2000000000b */
[----:B------:R-:W-:Y:S01]  /*12380*/  FMUL R3, R219, R2 ;  /* 0x00000002db037220 */ /* 0x000fe20000400000 */
[----:B------:R-:W-:Y:S01]  /*12390*/  F2FP.F16.F32.PACK_AB R10, RZ, R8 ;  /* 0x00000008ff0a723e */ /* 0x000fe200000000ff */
[----:B------:R-:W-:Y:S01]  /*123a0*/  FMUL R8, R220, R2 ;  /* 0x00000002dc087220 */ /* 0x000fe20000400000 */
[C---:B------:R-:W-:Y:S01]  /*123b0*/  ISETP.GT.AND P0, PT, R0.reuse, 0x69, P2 ;  /* 0x000000690000780c */ /* 0x040fe20001704270 */
[----:B------:R0:W-:Y:S01]  /*123c0*/  @P4 STG.E.U16 desc[UR36][R4.64+0xd2], R9 ;  /* 0x0000d20904004986 */ /* 0x0001e2000c101524 */
[----:B------:R-:W-:-:S02]  /*123d0*/  ISETP.GT.AND P5, PT, R0, 0x70, P3 ;  /* 0x000000700000780c */ /* 0x000fc40001fa4270 */
[----:B------:R-:W-:-:S04]  /*123e0*/  F2FP.F16.F32.PACK_AB R8, RZ, R8 ;  /* 0x00000008ff08723e */ /* 0x000fc800000000ff */
[----:B-1----:R-:W-:Y:S02]  /*123f0*/  PRMT R12, R8, 0x7610, R12 ;  /* 0x00007610080c7816 */ /* 0x002fe4000000000c */
[----:B0-----:R-:W-:Y:S01]  /*12400*/  F2FP.F16.F32.PACK_AB R9, RZ, R3 ;  /* 0x00000003ff09723e */ /* 0x001fe200000000ff */
[-C--:B------:R-:W-:Y:S01]  /*12410*/  FMUL R3, R218, R2.reuse ;  /* 0x00000002da037220 */ /* 0x080fe20000400000 */
[----:B------:R-:W-:Y:S01]  /*12420*/  FMUL R8, R217, R2 ;  /* 0x00000002d9087220 */ /* 0x000fe20000400000 */
[----:B------:R0:W-:Y:S03]  /*12430*/  @P1 STG.E.U16 desc[UR36][R6.64+0xd0], R10 ;  /* 0x0000d00a06001986 */ /* 0x0001e6000c101524 */
[----:B------:R-:W-:Y:S01]  /*12440*/  F2FP.F16.F32.PACK_AB R3, RZ, R3 ;  /* 0x00000003ff03723e */ /* 0x000fe200000000ff */
[----:B------:R1:W-:Y:S01]  /*12450*/  @P0 STG.E.U16 desc[UR36][R6.64+0xd2], R11 ;  /* 0x0000d20b06000986 */ /* 0x0003e2000c101524 */
[----:B------:R-:W-:-:S02]  /*12460*/  ISETP.GT.AND P1, PT, R0, 0x70, P2 ;  /* 0x000000700000780c */ /* 0x000fc40001724270 */
[----:B------:R-:W-:Y:S01]  /*12470*/  F2FP.F16.F32.PACK_AB R8, RZ, R8 ;  /* 0x00000008ff08723e */ /* 0x000fe200000000ff */
[----:B------:R2:W-:Y:S01]  /*12480*/  @P5 STG.E.U16 desc[UR36][R4.64+0xe0], R12 ;  /* 0x0000e00c04005986 */ /* 0x0005e2000c101524 */
[----:B0-----:R-:W-:Y:S01]  /*12490*/  PRMT R10, R9, 0x7610, R10 ;  /* 0x00007610090a7816 */ /* 0x001fe2000000000a */
[-C--:B------:R-:W-:Y:S01]  /*124a0*/  FMUL R9, R216, R2.reuse ;  /* 0x00000002d8097220 */ /* 0x080fe20000400000 */
[----:B-1----:R-:W-:Y:S01]  /*124b0*/  PRMT R11, R3, 0x7610, R11 ;  /* 0x00007610030b7816 */ /* 0x002fe2000000000b */
[----:B------:R-:W-:-:S03]  /*124c0*/  FMUL R3, R215, R2 ;  /* 0x00000002d7037220 */ /* 0x000fc60000400000 */
[----:B------:R-:W-:Y:S02]  /*124d0*/  F2FP.F16.F32.PACK_AB R9, RZ, R9 ;  /* 0x00000009ff09723e */ /* 0x000fe400000000ff */
[----:B--2---:R-:W-:Y:S02]  /*124e0*/  PRMT R12, R8, 0x7610, R12 ;  /* 0x00007610080c7816 */ /* 0x004fe4000000000c */
[----:B------:R-:W-:Y:S01]  /*124f0*/  F2FP.F16.F32.PACK_AB R8, RZ, R3 ;  /* 0x00000003ff08723e */ /* 0x000fe200000000ff */
[----:B------:R-:W-:Y:S01]  /*12500*/  FMUL R3, R214, R2 ;  /* 0x00000002d6037220 */ /* 0x000fe20000400000 */
[C---:B------:R-:W-:Y:S02]  /*12510*/  ISETP.GT.AND P4, PT, R0.reuse, 0x71, P2 ;  /* 0x000000710000780c */ /* 0x040fe40001784270 */
[----:B------:R-:W-:Y:S01]  /*12520*/  ISETP.GT.AND P5, PT, R0, 0x78, P3 ;  /* 0x000000780000780c */ /* 0x000fe20001fa4270 */
[----:B------:R0:W-:Y:S01]  /*12530*/  @P6 STG.E.U16 desc[UR36][R4.64+0xe2], R10 ;  /* 0x0000e20a04006986 */ /* 0x0001e2000c101524 */
[----:B------:R-:W-:-:S02]  /*12540*/  PRMT R13, R9, 0x7610, R13 ;  /* 0x00007610090d7816 */ /* 0x000fc4000000000d */
[----:B------:R-:W-:Y:S01]  /*12550*/  F2FP.F16.F32.PACK_AB R9, RZ, R3 ;  /* 0x00000003ff09723e */ /* 0x000fe200000000ff */
[----:B------:R1:W-:Y:S01]  /*12560*/  @P1 STG.E.U16 desc[UR36][R6.64+0xe0], R11 ;  /* 0x0000e00b06001986 */ /* 0x0003e2000c101524 */
[----:B------:R-:W-:Y:S01]  /*12570*/  ISETP.GT.AND P0, PT, R0, 0x79, P3 ;  /* 0x000000790000780c */ /* 0x000fe20001f04270 */
[-C--:B------:R-:W-:Y:S01]  /*12580*/  FMUL R3, R212, R2.reuse ;  /* 0x00000002d4037220 */ /* 0x080fe20000400000 */
[----:B------:R-:W-:Y:S02]  /*12590*/  ISETP.GT.AND P1, PT, R0, 0x78, P2 ;  /* 0x000000780000780c */ /* 0x000fe40001724270 */
[----:B------:R-:W-:Y:S01]  /*125a0*/  PRMT R14, R8, 0x7610, R14 ;  /* 0x00007610080e7816 */ /* 0x000fe2000000000e */
[----:B------:R-:W-:Y:S01]  /*125b0*/  FMUL R8, R213, R2 ;  /* 0x00000002d5087220 */ /* 0x000fe20000400000 */
[----:B------:R-:W-:Y:S01]  /*125c0*/  F2FP.F16.F32.PACK_AB R3, RZ, R3 ;  /* 0x00000003ff03723e */ /* 0x000fe200000000ff */
[----:B------:R2:W-:Y:S01]  /*125d0*/  @P4 STG.E.U16 desc[UR36][R6.64+0xe2], R12 ;  /* 0x0000e20c06004986 */ /* 0x0005e2000c101524 */
[----:B------:R-:W-:-:S02]  /*125e0*/  ISETP.GT.AND P4, PT, R0, 0x79, P2 ;  /* 0x000000790000780c */ /* 0x000fc40001784270 */
[----:B0-----:R-:W-:Y:S01]  /*125f0*/  F2FP.F16.F32.PACK_AB R10, RZ, R8 ;  /* 0x00000008ff0a723e */ /* 0x001fe200000000ff */
[----:B------:R-:W-:Y:S01]  /*12600*/  @P5 STG.E.U16 desc[UR36][R4.64+0xf0], R13 ;  /* 0x0000f00d04005986 */ /* 0x000fe2000c101524 */
[----:B-1----:R-:W-:Y:S01]  /*12610*/  PRMT R11, R3, 0x7610, R11 ;  /* 0x00007610030b7816 */ /* 0x002fe2000000000b */
[-C--:B------:R-:W-:Y:S01]  /*12620*/  FMUL R3, R210, R2.reuse ;  /* 0x00000002d2037220 */ /* 0x080fe20000400000 */
[----:B------:R-:W-:Y:S01]  /*12630*/  FMUL R8, R211, R2 ;  /* 0x00000002d3087220 */ /* 0x000fe20000400000 */
[C---:B------:R-:W-:Y:S01]  /*12640*/  ISETP.GT.AND P5, PT, R0.reuse, 0x80, P3 ;  /* 0x000000800000780c */ /* 0x040fe20001fa4270 */
[----:B------:R-:W-:Y:S01]  /*12650*/  @P0 STG.E.U16 desc[UR36][R4.64+0xf2], R14 ;  /* 0x0000f20e04000986 */ /* 0x000fe2000c101524 */
[----:B------:R-:W-:-:S03]  /*12660*/  ISETP.GT.AND P6, PT, R0, 0x81, P3 ;  /* 0x000000810000780c */ /* 0x000fc60001fc4270 */
[----:B------:R0:W-:Y:S01]  /*12670*/  @P1 STG.E.U16 desc[UR36][R6.64+0xf0], R9 ;  /* 0x0000f00906001986 */ /* 0x0001e2000c101524 */
[----:B------:R-:W-:-:S04]  /*12680*/  F2FP.F16.F32.PACK_AB R8, RZ, R8 ;  /* 0x00000008ff08723e */ /* 0x000fc800000000ff */
[----:B--2---:R-:W-:Y:S01]  /*12690*/  PRMT R12, R8, 0x7610, R12 ;  /* 0x00007610080c7816 */ /* 0x004fe2000000000c */
[-C--:B------:R-:W-:Y:S01]  /*126a0*/  FMUL R8, R208, R2.reuse ;  /* 0x00000002d0087220 */ /* 0x080fe20000400000 */
[----:B0-----:R-:W-:Y:S01]  /*126b0*/  F2FP.F16.F32.PACK_AB R9, RZ, R3 ;  /* 0x00000003ff09723e */ /* 0x001fe200000000ff */
[----:B------:R-:W-:Y:S01]  /*126c0*/  FMUL R3, R209, R2 ;  /* 0x00000002d1037220 */ /* 0x000fe20000400000 */
[----:B------:R0:W-:Y:S01]  /*126d0*/  @P4 STG.E.U16 desc[UR36][R6.64+0xf2], R10 ;  /* 0x0000f20a06004986 */ /* 0x0001e2000c101524 */
[----:B------:R-:W-:-:S03]  /*126e0*/  ISETP.GT.AND P0, PT, R0, 0x80, P2 ;  /* 0x000000800000780c */ /* 0x000fc60001704270 */
[----:B------:R-:W-:Y:S01]  /*126f0*/  F2FP.F16.F32.PACK_AB R3, RZ, R3 ;  /* 0x00000003ff03723e */ /* 0x000fe200000000ff */
[----:B------:R1:W-:Y:S01]  /*12700*/  @P5 STG.E.U16 desc[UR36][R4.64+0x100], R11 ;  /* 0x0001000b04005986 */ /* 0x0003e2000c101524 */
[----:B------:R-:W-:Y:S02]  /*12710*/  ISETP.GT.AND P1, PT, R0, 0x81, P2 ;  /* 0x000000810000780c */ /* 0x000fe40001724270 */
[----:B------:R-:W-:Y:S01]  /*12720*/  F2FP.F16.F32.PACK_AB R8, RZ, R8 ;  /* 0x00000008ff08723e */ /* 0x000fe200000000ff */
[----:B------:R2:W-:Y:S01]  /*12730*/  @P6 STG.E.U16 desc[UR36][R4.64+0x102], R12 ;  /* 0x0001020c04006986 */ /* 0x0005e2000c101524 */
[----:B0-----:R-:W-:Y:S01]  /*12740*/  PRMT R10, R9, 0x7610, R10 ;  /* 0x00007610090a7816 */ /* 0x001fe2000000000a */
[-C--:B------:R-:W-:Y:S01]  /*12750*/  FMUL R9, R207, R2.reuse ;  /* 0x00000002cf097220 */ /* 0x080fe20000400000 */
[----:B-1----:R-:W-:Y:S01]  /*12760*/  PRMT R11, R3, 0x7610, R11 ;  /* 0x00007610030b7816 */ /* 0x002fe2000000000b */
[----:B------:R-:W-:Y:S01]  /*12770*/  FMUL R3, R206, R2 ;  /* 0x00000002ce037220 */ /* 0x000fe20000400000 */
[----:B------:R-:W-:-:S02]  /*12780*/  ISETP.GT.AND P4, PT, R0, 0x88, P3 ;  /* 0x000000880000780c */ /* 0x000fc40001f84270 */
[----:B--2---:R-:W-:Y:S02]  /*12790*/  PRMT R12, R8, 0x7610, R12 ;  /* 0x00007610080c7816 */ /* 0x004fe4000000000c */
[----:B------:R-:W-:Y:S01]  /*127a0*/  F2FP.F16.F32.PACK_AB R8, RZ, R3 ;  /* 0x00000003ff08723e */ /* 0x000fe200000000ff */
[-C--:B------:R-:W-:Y:S01]  /*127b0*/  FMUL R3, R205, R2.reuse ;  /* 0x00000002cd037220 */ /* 0x080fe20000400000 */
[----:B------:R-:W-:Y:S02]  /*127c0*/  F2FP.F16.F32.PACK_AB R9, RZ, R9 ;  /* 0x00000009ff09723e */ /* 0x000fe400000000ff */
[C---:B------:R-:W-:Y:S01]  /*127d0*/  ISETP.GT.AND P5, PT, R0.reuse, 0x89, P3 ;  /* 0x000000890000780c */ /* 0x040fe20001fa4270 */
[----:B------:R0:W-:Y:S01]  /*127e0*/  @P0 STG.E.U16 desc[UR36][R6.64+0x100], R10 ;  /* 0x0001000a06000986 */ /* 0x0001e2000c101524 */
[----:B------:R-:W-:Y:S02]  /*127f0*/  PRMT R13, R9, 0x7610, R13 ;  /* 0x00007610090d7816 */ /* 0x000fe4000000000d */
[----:B------:R-:W-:Y:S01]  /*12800*/  F2FP.F16.F32.PACK_AB R9, RZ, R3 ;  /* 0x00000003ff09723e */ /* 0x000fe200000000ff */
[----:B------:R1:W-:Y:S01]  /*12810*/  @P1 STG.E.U16 desc[UR36][R6.64+0x102], R11 ;  /* 0x0001020b06001986 */ /* 0x0003e2000c101524 */
[C---:B------:R-:W-:Y:S01]  /*12820*/  ISETP.GT.AND P0, PT, R0.reuse, 0x88, P2 ;  /* 0x000000880000780c */ /* 0x040fe20001704270 */
[----:B------:R-:W-:Y:S01]  /*12830*/  FMUL R3, R203, R2 ;  /* 0x00000002cb037220 */ /* 0x000fe20000400000 */
[----:B------:R-:W-:-:S02]  /*12840*/  ISETP.GT.AND P1, PT, R0, 0x89, P2 ;  /* 0x000000890000780c */ /* 0x000fc40001724270 */
[----:B------:R-:W-:Y:S01]  /*12850*/  PRMT R14, R8, 0x7610, R14 ;  /* 0x00007610080e7816 */ /* 0x000fe2000000000e */
[----:B------:R-:W-:Y:S01]  /*12860*/  FMUL R8, R204, R2 ;  /* 0x00000002cc087220 */ /* 0x000fe20000400000 */
[----:B------:R-:W-:Y:S01]  /*12870*/  F2FP.F16.F32.PACK_AB R3, RZ, R3 ;  /* 0x00000003ff03723e */ /* 0x000fe200000000ff */
[----:B------:R2:W-:Y:S01]  /*12880*/  @P4 STG.E.U16 desc[UR36][R4.64+0x110], R12 ;  /* 0x0001100c04004986 */ /* 0x0005e2000c101524 */
[----:B------:R-:W-:Y:S02]  /*12890*/  ISETP.GT.AND P4, PT, R0, 0x90, P3 ;  /* 0x000000900000780c */ /* 0x000fe40001f84270 */
        /* <DEDUP_REMOVED lines=9> */
[----:B------:R-:W-:Y:S02]  /*12930*/  F2FP.F16.F32.PACK_AB R8, RZ, R8 ;  /* 0x00000008ff08723e */ /* 0x000fe400000000ff */
[----:B------:R-:W-:Y:S01]  /*12940*/  ISETP.GT.AND P1, PT, R0, 0x91, P2 ;  /* 0x000000910000780c */ /* 0x000fe20001724270 */
[----:B------:R1:W-:Y:S01]  /*12950*/  @P4 STG.E.U16 desc[UR36][R4.64+0x120], R10 ;  /* 0x0001200a04004986 */ /* 0x0003e2000c101524 */
[----:B--2---:R-:W-:Y:S01]  /*12960*/  PRMT R12, R8, 0x7610, R12 ;  /* 0x00007610080c7816 */ /* 0x004fe2000000000c */
[-C--:B------:R-:W-:Y:S01]  /*12970*/  FMUL R8, R199, R2.reuse ;  /* 0x00000002c7087220 */ /* 0x080fe20000400000 */
[----:B0-----:R-:W-:Y:S01]  /*12980*/  F2FP.F16.F32.PACK_AB R9, RZ, R3 ;  /* 0x00000003ff09723e */ /* 0x001fe200000000ff */
[----:B------:R-:W-:Y:S01]  /*12990*/  FMUL R3, R200, R2 ;  /* 0x00000002c8037220 */ /* 0x000fe20000400000 */
[----:B------:R-:W-:Y:S01]  /*129a0*/  ISETP.GT.AND P4, PT, R0, 0x98, P3 ;  /* 0x000000980000780c */ /* 0x000fe20001f84270 */
[----:B------:R0:W-:Y:S03]  /*129b0*/  @P5 STG.E.U16 desc[UR36][R4.64+0x122], R11 ;  /* 0x0001220b04005986 */ /* 0x0001e6000c101524 */
[----:B------:R-:W-:-:S02]  /*129c0*/  F2FP.F16.F32.PACK_AB R3, RZ, R3 ;  /* 0x00000003ff03723e */ /* 0x000fc400000000ff */
[----:B-1----:R-:W-:Y:S01]  /*129d0*/  PRMT R10, R9, 0x7610, R10 ;  /* 0x00007610090a7816 */ /* 0x002fe2000000000a */
[----:B------:R-:W-:Y:S01]  /*129e0*/  FMUL R9, R198, R2 ;  /* 0x00000002c6097220 */ /* 0x000fe20000400000 */
[----:B------:R-:W-:Y:S01]  /*129f0*/  F2FP.F16.F32.PACK_AB R8, RZ, R8 ;  /* 0x00000008ff08723e */ /* 0x000fe200000000ff */
[----:B------:R1:W-:Y:S01]  /*12a00*/  @P0 STG.E.U16 desc[UR36][R6.64+0x120], R12 ;  /* 0x0001200c06000986 */ /* 0x0003e2000c101524 */
[----:B0-----:R-:W-:Y:S01]  /*12a10*/  PRMT R11, R3, 0x7610, R11 ;  /* 0x00007610030b7816 */ /* 0x001fe2000000000b */
[----:B------:R-:W-:Y:S01]  /*12a20*/  FMUL R3, R197, R2 ;  /* 0x00000002c5037220 */ /* 0x000fe20000400000 */
[C---:B------:R-:W-:Y:S01]  /*12a30*/  ISETP.GT.AND P5, PT, R0.reuse, 0x99, P3 ;  /* 0x000000990000780c */ /* 0x040fe20001fa4270 */
[----:B------:R0:W-:Y:S01]  /*12a40*/  @P1 STG.E.U16 desc[UR36][R6.64+0x122], R10 ;  /* 0x0001220a06001986 */ /* 0x0001e2000c101524 */
[----:B------:R-:W-:Y:S02]  /*12a50*/  ISETP.GT.AND P1, PT, R0, 0x98, P2 ;  /* 0x000000980000780c */ /* 0x000fe40001724270 */
[----:B------:R-:W-:-:S02]  /*12a60*/  F2FP.F16.F32.PACK_AB R9, RZ, R9 ;  /* 0x00000009ff09723e */ /* 0x000fc400000000ff */
[----:B-1----:R-:W-:Y:S02]  /*12a70*/  PRMT R12, R8, 0x7610, R12 ;  /* 0x00007610080c7816 */ /* 0x002fe4000000000c */
[----:B------:R-:W-:Y:S01]  /*12a80*/  F2FP.F16.F32.PACK_AB R8, RZ, R3 ;  /* 0x00000003ff08723e */ /* 0x000fe200000000ff */
[-C--:B------:R-:W-:Y:S01]  /*12a90*/  FMUL R3, R196, R2.reuse ;  /* 0x00000002c4037220 */ /* 0x080fe20000400000 */
[C---:B------:R-:W-:Y:S01]  /*12aa0*/  ISETP.GT.AND P0, PT, R0.reuse, 0x99, P2 ;  /* 0x000000990000780c */ /* 0x040fe20001704270 */
[----:B------:R1:W-:Y:S01]  /*12ab0*/  @P4 STG.E.U16 desc[UR36][R4.64+0x130], R11 ;  /* 0x0001300b04004986 */ /* 0x0003e2000c101524 */
[----:B------:R-:W-:Y:S02]  /*12ac0*/  ISETP.GT.AND P4, PT, R0, 0xa0, P3 ;  /* 0x000000a00000780c */ /* 0x000fe40001f84270 */
[----:B------:R-:W-:Y:S02]  /*12ad0*/  PRMT R13, R9, 0x7610, R13 ;  /* 0x00007610090d7816 */ /* 0x000fe4000000000d */
        /* <DEDUP_REMOVED lines=68> */
[----:B------:R-:W-:Y:S02]  /*12f20*/  ISETP.GT.AND P1, PT, R0, 0xb8, P2 ;  /* 0x000000b80000780c */ /* 0x000fe40001724270 */
[----:B------:R-:W-:Y:S02]  /*12f30*/  F2FP.F16.F32.PACK_AB R8, RZ, R8 ;  /* 0x00000008ff08723e */ /* 0x000fe400000000ff */
[----:B0-----:R-:W-:Y:S01]  /*12f40*/  PRMT R10, R9, 0x7610, R10 ;  /* 0x00007610090a7816 */ /* 0x001fe2000000000a */
[-C--:B------:R-:W-:Y:S01]  /*12f50*/  FMUL R9, R180, R2.reuse ;  /* 0x00000002b4097220 */ /* 0x080fe20000400000 */
[----:B-1----:R-:W-:Y:S01]  /*12f60*/  PRMT R11, R3, 0x7610, R11 ;  /* 0x00007610030b7816 */ /* 0x002fe2000000000b */
[----:B------:R-:W-:Y:S01]  /*12f70*/  FMUL R3, R179, R2 ;  /* 0x00000002b3037220 */ /* 0x000fe20000400000 */
[----:B------:R0:W-:Y:S02]  /*12f80*/  @P5 STG.E.U16 desc[UR36][R4.64+0x170], R12 ;  /* 0x0001700c04005986 */ /* 0x0001e4000c101524 */
[----:B------:R-:W-:-:S02]  /*12f90*/  F2FP.F16.F32.PACK_AB R9, RZ, R9 ;  /* 0x00000009ff09723e */ /* 0x000fc400000000ff */
[C---:B------:R-:W-:Y:S02]  /*12fa0*/  ISETP.GT.AND P4, PT, R0.reuse, 0xb9, P2 ;  /* 0x000000b90000780c */ /* 0x040fe40001784270 */
[----:B------:R-:W-:Y:S02]  /*12fb0*/  ISETP.GT.AND P5, PT, R0, 0xc0, P3 ;  /* 0x000000c00000780c */ /* 0x000fe40001fa4270 */
[----:B0-----:R-:W-:Y:S02]  /*12fc0*/  PRMT R12, R8, 0x7610, R12 ;  /* 0x00007610080c7816 */ /* 0x001fe4000000000c */
[----:B------:R-:W-:Y:S01]  /*12fd0*/  F2FP.F16.F32.PACK_AB R8, RZ, R3 ;  /* 0x00000003ff08723e */ /* 0x000fe200000000ff */
[----:B------:R-:W-:Y:S01]  /*12fe0*/  FMUL R3, R178, R2 ;  /* 0x00000002b2037220 */ /* 0x000fe20000400000 */
[----:B------:R-:W-:Y:S01]  /*12ff0*/  PRMT R13, R9, 0x7610, R13 ;  /* 0x00007610090d7816 */ /* 0x000fe2000000000d */
[----:B------:R0:W-:Y:S01]  /*13000*/  @P6 STG.E.U16 desc[UR36][R4.64+0x172], R10 ;  /* 0x0001720a04006986 */ /* 0x0001e2000c101524 */
[----:B------:R-:W-:-:S02]  /*13010*/  ISETP.GT.AND P0, PT, R0, 0xc1, P3 ;  /* 0x000000c10000780c */ /* 0x000fc40001f04270 */
[----:B------:R-:W-:Y:S01]  /*13020*/  F2FP.F16.F32.PACK_AB R9, RZ, R3 ;  /* 0x00000003ff09723e */ /* 0x000fe200000000ff */
[----:B------:R1:W-:Y:S01]  /*13030*/  @P1 STG.E.U16 desc[UR36][R6.64+0x170], R11 ;  /* 0x0001700b06001986 */ /* 0x0003e2000c101524 */
[-C--:B------:R-:W-:Y:S01]  /*13040*/  FMUL R3, R176, R2.reuse ;  /* 0x00000002b0037220 */ /* 0x080fe20000400000 */
[----:B------:R-:W-:Y:S02]  /*13050*/  ISETP.GT.AND P1, PT, R0, 0xc0, P2 ;  /* 0x000000c00000780c */ /* 0x000fe40001724270 */
        /* <DEDUP_REMOVED lines=40> */
[C---:B------:R-:W-:Y:S01]  /*132e0*/  ISETP.GT.AND P0, PT, R0.reuse, 0xd0, P2 ;  /* 0x000000d00000780c */ /* 0x040fe20001704270 */
        /* <DEDUP_REMOVED lines=11> */
[----:B------:R-:W-:Y:S01]  /*133a0*/  ISETP.GT.AND P5, PT, R0, 0xd9, P3 ;  /* 0x000000d90000780c */ /* 0x000fe20001fa4270 */
[----:B------:R-:W-:Y:S01]  /*133b0*/  FMUL R8, R166, R2 ;  /* 0x00000002a6087220 */ /* 0x000fe20000400000 */
[----:B------:R-:W-:Y:S01]  /*133c0*/  @P0 STG.E.U16 desc[UR36][R6.64+0x1a0], R14 ;  /* 0x0001a00e06000986 */ /* 0x000fe2000c101524 */
[----:B------:R-:W-:-:S03]  /*133d0*/  ISETP.GT.AND P0, PT, R0, 0xd8, P2 ;  /* 0x000000d80000780c */ /* 0x000fc60001704270 */
[----:B------:R0:W-:Y:S01]  /*133e0*/  @P1 STG.E.U16 desc[UR36][R6.64+0x1a2], R9 ;  /* 0x0001a20906001986 */ /* 0x0001e2000c101524 */
[----:B------:R-:W-:Y:S02]  /*133f0*/  F2FP.F16.F32.PACK_AB R8, RZ, R8 ;  /* 0x00000008ff08723e */ /* 0x000fe400000000ff */
[----:B------:R-:W-:Y:S02]  /*13400*/  ISETP.GT.AND P1, PT, R0, 0xd9, P2 ;  /* 0x000000d90000780c */ /* 0x000fe40001724270 */
        /* <DEDUP_REMOVED lines=16> */
[----:B------:R1:W-:Y:S01]  /*13510*/  @P1 STG.E.U16 desc[UR36][R6.64+0x1b2], R10 ;  /* 0x0001b20a06001986 */ /* 0x0003e2000c101524 */
[----:B------:R-:W-:Y:S02]  /*13520*/  ISETP.GT.AND P1, PT, R0, 0xe0, P2 ;  /* 0x000000e00000780c */ /* 0x000fe40001724270 */
[----:B0-----:R-:W-:Y:S02]  /*13530*/  PRMT R12, R8, 0x7610, R12 ;  /* 0x00007610080c7816 */ /* 0x001fe4000000000c */
[----:B------:R-:W-:Y:S01]  /*13540*/  F2FP.F16.F32.PACK_AB R8, RZ, R3 ;  /* 0x00000003ff08723e */ /* 0x000fe200000000ff */
[-C--:B------:R-:W-:Y:S01]  /*13550*/  FMUL R3, R160, R2.reuse ;  /* 0x00000002a0037220 */ /* 0x080fe20000400000 */
[----:B------:R-:W-:Y:S01]  /*13560*/  ISETP.GT.AND P0, PT, R0, 0xe1, P2 ;  /* 0x000000e10000780c */ /* 0x000fe20001704270 */
[----:B------:R0:W-:Y:S01]  /*13570*/  @P4 STG.E.U16 desc[UR36][R4.64+0x1c0], R11 ;  /* 0x0001c00b04004986 */ /* 0x0001e2000c101524 */
[----:B-1----:R-:W-:Y:S02]  /*13580*/  PRMT R10, R9, 0x7610, R10 ;  /* 0x00007610090a7816 */ /* 0x002fe4000000000a */
[----:B------:R-:W-:Y:S01]  /*13590*/  PRMT R13, R8, 0x7610, R13 ;  /* 0x00007610080d7816 */ /* 0x000fe2000000000d */
[----:B------:R-:W-:Y:S01]  /*135a0*/  @P5 STG.E.U16 desc[UR36][R4.64+0x1c2], R12 ;  /* 0x0001c20c04005986 */ /* 0x000fe2000c101524 */
[----:B------:R-:W-:Y:S01]  /*135b0*/  FMUL R8, R159, R2 ;  /* 0x000000029f087220 */ /* 0x000fe20000400000 */
[----:B------:R-:W-:-:S02]  /*135c0*/  ISETP.GT.AND P4, PT, R0, 0xe8, P3 ;  /* 0x000000e80000780c */ /* 0x000fc40001f84270 */
[----:B------:R-:W-:Y:S01]  /*135d0*/  F2FP.F16.F32.PACK_AB R9, RZ, R3 ;  /* 0x00000003ff09723e */ /* 0x000fe200000000ff */
[----:B------:R-:W-:Y:S01]  /*135e0*/  FMUL R3, R158, R2 ;  /* 0x000000029e037220 */ /* 0x000fe20000400000 */
[C---:B------:R-:W-:Y:S02]  /*135f0*/  ISETP.GT.AND P5, PT, R0.reuse, 0xe9, P3 ;  /* 0x000000e90000780c */ /* 0x040fe40001fa4270 */
[----:B------:R-:W-:Y:S02]  /*13600*/  ISETP.GT.AND P6, PT, R0, 0xe8, P2 ;  /* 0x000000e80000780c */ /* 0x000fe400017c4270 */
[----:B------:R-:W-:Y:S01]  /*13610*/  F2FP.F16.F32.PACK_AB R8, RZ, R8 ;  /* 0x00000008ff08723e */ /* 0x000fe200000000ff */
[----:B------:R1:W-:Y:S01]  /*13620*/  @P1 STG.E.U16 desc[UR36][R6.64+0x1c0], R10 ;  /* 0x0001c00a06001986 */ /* 0x0003e2000c101524 */
[----:B------:R-:W-:Y:S02]  /*13630*/  F2FP.F16.F32.PACK_AB R3, RZ, R3 ;  /* 0x00000003ff03723e */ /* 0x000fe400000000ff */
[----:B0-----:R-:W-:-:S02]  /*13640*/  PRMT R11, R8, 0x7610, R11 ;  /* 0x00007610080b7816 */ /* 0x001fc4000000000b */
[----:B------:R-:W-:Y:S01]  /*13650*/  PRMT R18, R3, 0x7610, R18 ;  /* 0x0000761003127816 */ /* 0x000fe20000000012 */
[----:B------:R0:W-:Y:S01]  /*13660*/  @P0 STG.E.U16 desc[UR36][R6.64+0x1c2], R13 ;  /* 0x0001c20d06000986 */ /* 0x0001e2000c101524 */
[----:B-1----:R-:W-:Y:S01]  /*13670*/  PRMT R10, R9, 0x7610, R10 ;  /* 0x00007610090a7816 */ /* 0x002fe2000000000a */
[----:B------:R-:W-:-:S04]  /*13680*/  FMUL R3, R157, R2 ;  /* 0x000000029d037220 */ /* 0x000fc80000400000 */
[----:B------:R-:W-:Y:S01]  /*13690*/  @P4 STG.E.U16 desc[UR36][R4.64+0x1d0], R10 ;  /* 0x0001d00a04004986 */ /* 0x000fe2000c101524 */
[----:B------:R-:W-:-:S03]  /*136a0*/  ISETP.GT.AND P4, PT, R0, 0xe9, P2 ;  /* 0x000000e90000780c */ /* 0x000fc60001784270 */
[----:B------:R1:W-:Y:S01]  /*136b0*/  @P5 STG.E.U16 desc[UR36][R4.64+0x1d2], R11 ;  /* 0x0001d20b04005986 */ /* 0x0003e2000c101524 */
[----:B------:R-:W-:-:S03]  /*136c0*/  ISETP.GT.AND P5, PT, R0, 0xf0, P3 ;  /* 0x000000f00000780c */ /* 0x000fc60001fa4270 */
[----:B------:R-:W-:Y:S01]  /*136d0*/  @P6 STG.E.U16 desc[UR36][R6.64+0x1d0], R18 ;  /* 0x0001d01206006986 */ /* 0x000fe2000c101524 */
[----:B------:R-:W-:Y:S01]  /*136e0*/  ISETP.GT.AND P6, PT, R0, 0xf1, P3 ;  /* 0x000000f10000780c */ /* 0x000fe20001fc4270 */
[-C--:B------:R-:W-:Y:S01]  /*136f0*/  FMUL R8, R156, R2.reuse ;  /* 0x000000029c087220 */ /* 0x080fe20000400000 */
[----:B------:R-:W-:Y:S01]  /*13700*/  FMUL R9, R155, R2 ;  /* 0x000000029b097220 */ /* 0x000fe20000400000 */
[----:B0-----:R-:W-:-:S03]  /*13710*/  F2FP.F16.F32.PACK_AB R13, RZ, R3 ;  /* 0x00000003ff0d723e */ /* 0x001fc600000000ff */
[----:B------:R-:W-:Y:S02]  /*13720*/  F2FP.F16.F32.PACK_AB R14, RZ, R8 ;  /* 0x00000008ff0e723e */ /* 0x000fe400000000ff */
[----:B------:R-:W-:Y:S01]  /*13730*/  F2FP.F16.F32.PACK_AB R15, RZ, R9 ;  /* 0x00000009ff0f723e */ /* 0x000fe200000000ff */
[----:B------:R-:W-:Y:S01]  /*13740*/  @P4 STG.E.U16 desc[UR36][R6.64+0x1d2], R13 ;  /* 0x0001d20d06004986 */ /* 0x000fe2000c101524 */
[----:B------:R-:W-:-:S03]  /*13750*/  ISETP.GT.AND P4, PT, R0, 0xf1, P2 ;  /* 0x000000f10000780c */ /* 0x000fc60001784270 */
[----:B------:R-:W-:Y:S04]  /*13760*/  @P5 STG.E.U16 desc[UR36][R4.64+0x1e0], R14 ;  /* 0x0001e00e04005986 */ /* 0x000fe8000c101524 */
[----:B------:R-:W-:Y:S01]  /*13770*/  @P6 STG.E.U16 desc[UR36][R4.64+0x1e2], R15 ;  /* 0x0001e20f04006986 */ /* 0x000fe2000c101524 */
[----:B------:R-:W-:Y:S01]  /*13780*/  ISETP.GT.AND P6, PT, R0, 0xf0, P2 ;  /* 0x000000f00000780c */ /* 0x000fe200017c4270 */
[-C--:B-1----:R-:W-:Y:S01]  /*13790*/  FMUL R11, R154, R2.reuse ;  /* 0x000000029a0b7220 */ /* 0x082fe20000400000 */
[----:B------:R-:W-:-:S04]  /*137a0*/  FMUL R12, R23, R2 ;  /* 0x00000002170c7220 */ /* 0x000fc80000400000 */
[----:B------:R-:W-:Y:S02]  /*137b0*/  F2FP.F16.F32.PACK_AB R11, RZ, R11 ;  /* 0x0000000bff0b723e */ /* 0x000fe400000000ff */
[----:B------:R-:W-:Y:S02]  /*137c0*/  F2FP.F16.F32.PACK_AB R12, RZ, R12 ;  /* 0x0000000cff0c723e */ /* 0x000fe400000000ff */
[C---:B------:R-:W-:Y:S02]  /*137d0*/  ISETP.GT.AND P5, PT, R0.reuse, 0xf8, P3 ;  /* 0x000000f80000780c */ /* 0x040fe40001fa4270 */
[----:B------:R-:W-:Y:S01]  /*137e0*/  ISETP.GT.AND P3, PT, R0, 0xf9, P3 ;  /* 0x000000f90000780c */ /* 0x000fe20001f64270 */
[----:B------:R-:W-:Y:S01]  /*137f0*/  @P6 STG.E.U16 desc[UR36][R6.64+0x1e0], R11 ;  /* 0x0001e00b06006986 */ /* 0x000fe2000c101524 */
[----:B------:R-:W-:-:S03]  /*13800*/  FMUL R10, R22, R2 ;  /* 0x00000002160a7220 */ /* 0x000fc60000400000 */
[----:B------:R0:W-:Y:S01]  /*13810*/  @P4 STG.E.U16 desc[UR36][R6.64+0x1e2], R12 ;  /* 0x0001e20c06004986 */ /* 0x0001e2000c101524 */
[----:B------:R-:W-:Y:S01]  /*13820*/  ISETP.GT.AND P4, PT, R0, 0xf8, P2 ;  /* 0x000000f80000780c */ /* 0x000fe20001784270 */
[-C--:B------:R-:W-:Y:S01]  /*13830*/  FMUL R9, R21, R2.reuse ;  /* 0x0000000215097220 */ /* 0x080fe20000400000 */
[-C--:B------:R-:W-:Y:S01]  /*13840*/  FMUL R8, R19, R2.reuse ;  /* 0x0000000213087220 */ /* 0x080fe20000400000 */
[----:B------:R-:W-:Y:S01]  /*13850*/  FMUL R3, R20, R2 ;  /* 0x0000000214037220 */ /* 0x000fe20000400000 */
[----:B------:R-:W-:Y:S02]  /*13860*/  F2FP.F16.F32.PACK_AB R10, RZ, R10 ;  /* 0x0000000aff0a723e */ /* 0x000fe400000000ff */
[----:B------:R-:W-:Y:S02]  /*13870*/  ISETP.GT.AND P2, PT, R0, 0xf9, P2 ;  /* 0x000000f90000780c */ /* 0x000fe40001744270 */
[----:B------:R-:W-:Y:S02]  /*13880*/  F2FP.F16.F32.PACK_AB R9, RZ, R9 ;  /* 0x00000009ff09723e */ /* 0x000fe400000000ff */
[----:B------:R-:W-:-:S02]  /*13890*/  F2FP.F16.F32.PACK_AB R8, RZ, R8 ;  /* 0x00000008ff08723e */ /* 0x000fc400000000ff */
[----:B------:R-:W-:Y:S01]  /*138a0*/  F2FP.F16.F32.PACK_AB R3, RZ, R3 ;  /* 0x00000003ff03723e */ /* 0x000fe200000000ff */
[----:B------:R-:W-:Y:S01]  /*138b0*/  @P5 STG.E.U16 desc[UR36][R4.64+0x1f0], R10 ;  /* 0x0001f00a04005986 */ /* 0x000fe2000c101524 */
[----:B0-----:R-:W-:Y:S01]  /*138c0*/  PRMT R12, R8, 0x7610, R12 ;  /* 0x00007610080c7816 */ /* 0x001fe2000000000c */
[----:B------:R-:W-:Y:S01]  /*138d0*/  @P4 IMAD.MOV.U32 R8, RZ, RZ, R6 ;  /* 0x000000ffff084224 */ /* 0x000fe200078e0006 */
[----:B------:R-:W-:Y:S01]  /*138e0*/  PRMT R11, R3, 0x7610, R11 ;  /* 0x00007610030b7816 */ /* 0x000fe2000000000b */
[----:B------:R0:W-:Y:S01]  /*138f0*/  @P3 STG.E.U16 desc[UR36][R4.64+0x1f2], R9 ;  /* 0x0001f20904003986 */ /* 0x0001e2000c101524 */
[----:B------:R-:W-:Y:S01]  /*13900*/  USHF.L.U32 UR12, UR8, 0x8, URZ ;  /* 0x00000008080c7899 */ /* 0x000fe2000800063f */
[----:B------:R-:W-:Y:S01]  /*13910*/  ISETP.GT.AND P1, PT, R153, 0x80, PT ;  /* 0x000000809900780c */ /* 0x000fe20003f24270 */
[----:B------:R-:W-:Y:S01]  /*13920*/  USHF.L.U64.HI UR11, UR8, 0x8, UR9 ;  /* 0x00000008080b7899 */ /* 0x000fe20008010209 */
[----:B0-----:R-:W-:-:S03]  /*13930*/  @P4 MOV R9, R7 ;  /* 0x0000000700094202 */ /* 0x001fc60000000f00 */
[----:B------:R-:W-:Y:S02]  /*13940*/  IMAD.U32 R3, RZ, RZ, UR12 ;  /* 0x0000000cff037e24 */ /* 0x000fe4000f8e00ff */
[----:B------:R0:W-:Y:S01]  /*13950*/  @P4 STG.E.U16 desc[UR36][R8.64+0x1f0], R11 ;  /* 0x0001f00b08004986 */ /* 0x0001e2000c101524 */
[C---:B------:R-:W-:Y:S02]  /*13960*/  ISETP.GT.AND P3, PT, R0.reuse, RZ, P1 ;  /* 0x000000ff0000720c */ /* 0x040fe40000f64270 */
[----:B------:R-:W-:Y:S01]  /*13970*/  ISETP.GT.AND P4, PT, R0, 0x1, P1 ;  /* 0x000000010000780c */ /* 0x000fe20000f84270 */
[-C--:B------:R-:W-:Y:S01]  /*13980*/  FMUL R24, R24, R2.reuse ;  /* 0x0000000218187220 */ /* 0x080fe20000400000 */
[----:B------:R-:W-:Y:S01]  /*13990*/  FMUL R25, R25, R2 ;  /* 0x0000000219197220 */ /* 0x000fe20000400000 */
[----:B0-----:R-:W-:Y:S02]  /*139a0*/  @P2 IMAD.MOV.U32 R8, RZ, RZ, R6 ;  /* 0x000000ffff082224 */ /* 0x001fe400078e0006 */
[----:B------:R-:W-:-:S02]  /*139b0*/  @P2 IMAD.MOV.U32 R9, RZ, RZ, R7 ;  /* 0x000000ffff092224 */ /* 0x000fc400078e0007 */
[----:B------:R-:W-:-:S03]  /*139c0*/  IMAD.U32 R7, RZ, RZ, UR11 ;  /* 0x0000000bff077e24 */ /* 0x000fc6000f8e00ff */
[----:B------:R0:W-:Y:S01]  /*139d0*/  @P2 STG.E.U16 desc[UR36][R8.64+0x1f2], R12 ;  /* 0x0001f20c08002986 */ /* 0x0001e2000c101524 */
[C---:B------:R-:W-:Y:S02]  /*139e0*/  IADD3 R6, P2, P6, R4.reuse, UR5, R3 ;  /* 0x0000000504067c10 */ /* 0x040fe4000fe5e003 */
[----:B------:R-:W-:Y:S02]  /*139f0*/  IADD3 R4, P5, R4, UR12, RZ ;  /* 0x0000000c04047c10 */ /* 0x000fe4000ffbe0ff */
[----:B------:R-:W-:Y:S02]  /*13a00*/  IADD3.X R7, R5, UR4, R7, P2, P6 ;  /* 0x0000000405077c10 */ /* 0x000fe400097ec407 */
[----:B------:R-:W-:Y:S02]  /*13a10*/  ISETP.GT.AND P0, PT, R153, 0x88, PT ;  /* 0x000000889900780c */ /* 0x000fe40003f04270 */
[----:B------:R-:W-:Y:S02]  /*13a20*/  F2FP.F16.F32.PACK_AB R24, RZ, R24 ;  /* 0x00000018ff18723e */ /* 0x000fe400000000ff */
[----:B------:R-:W-:-:S02]  /*13a30*/  IADD3.X R5, R5, UR11, RZ, P5, !PT ;  /* 0x0000000b05057c10 */ /* 0x000fc4000affe4ff */
[----:B------:R-:W-:Y:S02]  /*13a40*/  F2FP.F16.F32.PACK_AB R25, RZ, R25 ;  /* 0x00000019ff19723e */ /* 0x000fe400000000ff */
[C---:B------:R-:W-:Y:S01]  /*13a50*/  ISETP.GT.AND P2, PT, R0.reuse, RZ, P0 ;  /* 0x000000ff0000720c */ /* 0x040fe20000744270 */
[----:B------:R-:W-:Y:S01]  /*13a60*/  @P3 STG.E.U16 desc[UR36][R4.64], R24 ;  /* 0x0000001804003986 */ /* 0x000fe2000c101524 */
[----:B------:R-:W-:Y:S01]  /*13a70*/  ISETP.GT.AND P3, PT, R0, 0x1, P0 ;  /* 0x000000010000780c */ /* 0x000fe20000764270 */
[-C--:B------:R-:W-:Y:S02]  /*13a80*/  FMUL R26, R26, R2.reuse ;  /* 0x000000021a1a7220 */ /* 0x080fe40000400000 */
[----:B------:R-:W-:Y:S01]  /*13a90*/  @P4 STG.E.U16 desc[UR36][R4.64+0x2], R25 ;  /* 0x0000021904004986 */ /* 0x000fe2000c101524 */
[----:B------:R-:W-:Y:S01]  /*13aa0*/  ISETP.GT.AND P4, PT, R0, 0x8, P1 ;  /* 0x000000080000780c */ /* 0x000fe20000f84270 */
[-C--:B------:R-:W-:Y:S01]  /*13ab0*/  FMUL R27, R27, R2.reuse ;  /* 0x000000021b1b7220 */ /* 0x080fe20000400000 */
[----:B0-----:R-:W-:Y:S01]  /*13ac0*/  IADD3 R8, P5, R4, UR5, RZ ;  /* 0x0000000504087c10 */ /* 0x001fe2000ffbe0ff */
[----:B------:R-:W-:Y:S01]  /*13ad0*/  FMUL R28, R28, R2 ;  /* 0x000000021c1c7220 */ /* 0x000fe20000400000 */
[----:B------:R-:W-:-:S02]  /*13ae0*/  F2FP.F16.F32.PACK_AB R26, RZ, R26 ;  /* 0x0000001aff1a723e */ /* 0x000fc400000000ff */
[----:B------:R-:W-:Y:S02]  /*13af0*/  IADD3.X R9, R5, UR4, RZ, P5, !PT ;  /* 0x0000000405097c10 */ /* 0x000fe4000affe4ff */
[----:B------:R-:W-:Y:S02]  /*13b00*/  F2FP.F16.F32.PACK_AB R27, RZ, R27 ;  /* 0x0000001bff1b723e */ /* 0x000fe400000000ff */
[----:B------:R-:W-:Y:S01]  /*13b10*/  F2FP.F16.F32.PACK_AB R28, RZ, R28 ;  /* 0x0000001cff1c723e */ /* 0x000fe200000000ff */
[----:B------:R-:W-:Y:S01]  /*13b20*/  @P2 STG.E.U16 desc[UR36][R8.64], R26 ;  /* 0x0000001a08002986 */ /* 0x000fe2000c101524 */
[C---:B------:R-:W-:Y:S02]  /*13b30*/  ISETP.GT.AND P5, PT, R0.reuse, 0x9, P1 ;  /* 0x000000090000780c */ /* 0x040fe40000fa4270 */
[C---:B------:R-:W-:Y:S01]  /*13b40*/  ISETP.GT.AND P2, PT, R0.reuse, 0x8, P0 ;  /* 0x000000080000780c */ /* 0x040fe20000744270 */
[----:B------:R-:W-:Y:S01]  /*13b50*/  @P3 STG.E.U16 desc[UR36][R8.64+0x2], R27 ;  /* 0x0000021b08003986 */ /* 0x000fe2000c101524 */
[-C--:B------:R-:W-:Y:S01]  /*13b60*/  FMUL R29, R29, R2.reuse ;  /* 0x000000021d1d7220 */ /* 0x080fe20000400000 */
[----:B------:R-:W-:Y:S01]  /*13b70*/  ISETP.GT.AND P3, PT, R0, 0x9, P0 ;  /* 0x000000090000780c */ /* 0x000fe20000764270 */
[-C--:B------:R-:W-:Y:S01]  /*13b80*/  FMUL R30, R30, R2.reuse ;  /* 0x000000021e1e7220 */ /* 0x080fe20000400000 */
[----:B------:R-:W-:Y:S01]  /*13b90*/  @P4 STG.E.U16 desc[UR36][R4.64+0x10], R28 ;  /* 0x0000101c04004986 */ /* 0x000fe2000c101524 */
[----:B------:R-:W-:Y:S01]  /*13ba0*/  ISETP.GT.AND P4, PT, R0, 0x10, P1 ;  /* 0x000000100000780c */ /* 0x000fe20000f84270 */
[-C--:B------:R-:W-:Y:S01]  /*13bb0*/  FMUL R31, R31, R2.reuse ;  /* 0x000000021f1f7220 */ /* 0x080fe20000400000 */
[----:B------:R-:W-:Y:S01]  /*13bc0*/  IADD3 R10, P6, R4, UR5, RZ ;  /* 0x00000005040a7c10 */ /* 0x000fe2000ffde0ff */
[----:B------:R-:W-:Y:S01]  /*13bd0*/  FMUL R32, R32, R2 ;  /* 0x0000000220207220 */ /* 0x000fe20000400000 */
[----:B------:R-:W-:-:S02]  /*13be0*/  F2FP.F16.F32.PACK_AB R29, RZ, R29 ;  /* 0x0000001dff1d723e */ /* 0x000fc400000000ff */
[----:B------:R-:W-:Y:S02]  /*13bf0*/  F2FP.F16.F32.PACK_AB R30, RZ, R30 ;  /* 0x0000001eff1e723e */ /* 0x000fe400000000ff */
[----:B------:R-:W-:Y:S02]  /*13c00*/  IADD3.X R11, R5, UR4, RZ, P6, !PT ;  /* 0x00000004050b7c10 */ /* 0x000fe4000b7fe4ff */
[----:B------:R-:W-:Y:S01]  /*13c10*/  F2FP.F16.F32.PACK_AB R31, RZ, R31 ;  /* 0x0000001fff1f723e */ /* 0x000fe200000000ff */
[----:B------:R-:W-:Y:S01]  /*13c20*/  @P5 STG.E.U16 desc[UR36][R4.64+0x12], R29 ;  /* 0x0000121d04005986 */ /* 0x000fe2000c101524 */
[----:B------:R-:W-:Y:S02]  /*13c30*/  F2FP.F16.F32.PACK_AB R32, RZ, R32 ;  /* 0x00000020ff20723e */ /* 0x000fe400000000ff */
[C---:B------:R-:W-:Y:S01]  /*13c40*/  ISETP.GT.AND P5, PT, R0.reuse, 0x11, P1 ;  /* 0x000000110000780c */ /* 0x040fe20000fa4270 */
[----:B------:R-:W-:Y:S01]  /*13c50*/  @P2 STG.E.U16 desc[UR36][R10.64+0x10], R30 ;  /* 0x0000101e0a002986 */ /* 0x000fe2000c101524 */
[----:B------:R-:W-:Y:S01]  /*13c60*/  ISETP.GT.AND P2, PT, R0, 0x10, P0 ;  /* 0x000000100000780c */ /* 0x000fe20000744270 */
[----:B------:R-:W-:-:S02]  /*13c70*/  FMUL R33, R33, R2 ;  /* 0x0000000221217220 */ /* 0x000fc40000400000 */
[----:B------:R-:W-:Y:S01]  /*13c80*/  @P3 STG.E.U16 desc[UR36][R6.64+0x12], R31 ;  /* 0x0000121f06003986 */ /* 0x000fe2000c101524 */
[----:B------:R-:W-:Y:S01]  /*13c90*/  ISETP.GT.AND P3, PT, R0, 0x11, P0 ;  /* 0x000000110000780c */ /* 0x000fe20000764270 */
[-C--:B------:R-:W-:Y:S02]  /*13ca0*/  FMUL R34, R34, R2.reuse ;  /* 0x0000000222227220 */ /* 0x080fe40000400000 */
[----:B------:R-:W-:Y:S01]  /*13cb0*/  @P4 STG.E.U16 desc[UR36][R4.64+0x20], R32 ;  /* 0x0000202004004986 */ /* 0x000fe2000c101524 */
[----:B------:R-:W-:Y:S01]  /*13cc0*/  ISETP.GT.AND P4, PT, R0, 0x18, P1 ;  /* 0x000000180000780c */ /* 0x000fe20000f84270 */
[-C--:B------:R-:W-:Y:S01]  /*13cd0*/  FMUL R35, R35, R2.reuse ;  /* 0x0000000223237220 */ /* 0x080fe20000400000 */
[----:B------:R-:W-:Y:S01]  /*13ce0*/  FMUL R36, R36, R2 ;  /* 0x0000000224247220 */ /* 0x000fe20000400000 */
[----:B------:R-:W-:Y:S02]  /*13cf0*/  F2FP.F16.F32.PACK_AB R33, RZ, R33 ;  /* 0x00000021ff21723e */ /* 0x000fe400000000ff */
[----:B------:R-:W-:-:S02]  /*13d00*/  F2FP.F16.F32.PACK_AB R34, RZ, R34 ;  /* 0x00000022ff22723e */ /* 0x000fc400000000ff */
[----:B------:R-:W-:Y:S01]  /*13d10*/  F2FP.F16.F32.PACK_AB R35, RZ, R35 ;  /* 0x00000023ff23723e */ /* 0x000fe200000000ff */
[----:B------:R-:W-:Y:S01]  /*13d20*/  @P5 STG.E.U16 desc[UR36][R4.64+0x22], R33 ;  /* 0x0000222104005986 */ /* 0x000fe2000c101524 */
[----:B------:R-:W-:Y:S02]  /*13d30*/  F2FP.F16.F32.PACK_AB R36, RZ, R36 ;  /* 0x00000024ff24723e */ /* 0x000fe400000000ff */
[C---:B------:R-:W-:Y:S01]  /*13d40*/  ISETP.GT.AND P5, PT, R0.reuse, 0x19, P1 ;  /* 0x000000190000780c */ /* 0x040fe20000fa4270 */
[----:B------:R-:W-:Y:S01]  /*13d50*/  @P2 STG.E.U16 desc[UR36][R6.64+0x20], R34 ;  /* 0x0000202206002986 */ /* 0x000fe2000c101524 */
[C---:B------:R-:W-:Y:S01]  /*13d60*/  ISETP.GT.AND P2, PT, R0.reuse, 0x18, P0 ;  /* 0x000000180000780c */ /* 0x040fe20000744270 */
[-C--:B------:R-:W-:Y:S02]  /*13d70*/  FMUL R37, R37, R2.reuse ;  /* 0x0000000225257220 */ /* 0x080fe40000400000 */
[----:B------:R-:W-:Y:S01]  /*13d80*/  @P3 STG.E.U16 desc[UR36][R6.64+0x22], R35 ;  /* 0x0000222306003986 */ /* 0x000fe2000c101524 */
[----:B------:R-:W-:Y:S01]  /*13d90*/  ISETP.GT.AND P3, PT, R0, 0x19, P0 ;  /* 0x000000190000780c */ /* 0x000fe20000764270 */
[----:B------:R-:W-:-:S02]  /*13da0*/  FMUL R38, R38, R2 ;  /* 0x0000000226267220 */ /* 0x000fc40000400000 */
[----:B------:R-:W-:Y:S01]  /*13db0*/  @P4 STG.E.U16 desc[UR36][R4.64+0x30], R36 ;  /* 0x0000302404004986 */ /* 0x000fe2000c101524 */
[----:B------:R-:W-:Y:S01]  /*13dc0*/  ISETP.GT.AND P4, PT, R0, 0x20, P1 ;  /* 0x000000200000780c */ /* 0x000fe20000f84270 */
[-C--:B------:R-:W-:Y:S01]  /*13dd0*/  FMUL R39, R39, R2.reuse ;  /* 0x0000000227277220 */ /* 0x080fe20000400000 */
[----:B------:R-:W-:Y:S01]  /*13de0*/  FMUL R40, R40, R2 ;  /* 0x0000000228287220 */ /* 0x000fe20000400000 */
[----:B------:R-:W-:Y:S02]  /*13df0*/  F2FP.F16.F32.PACK_AB R37, RZ, R37 ;  /* 0x00000025ff25723e */ /* 0x000fe400000000ff */
[----:B------:R-:W-:Y:S02]  /*13e00*/  F2FP.F16.F32.PACK_AB R38, RZ, R38 ;  /* 0x00000026ff26723e */ /* 0x000fe400000000ff */
[----:B------:R-:W-:Y:S01]  /*13e10*/  F2FP.F16.F32.PACK_AB R39, RZ, R39 ;  /* 0x00000027ff27723e */ /* 0x000fe200000000ff */
[----:B------:R-:W-:Y:S01]  /*13e20*/  @P5 STG.E.U16 desc[UR36][R4.64+0x32], R37 ;  /* 0x0000322504005986 */ /* 0x000fe2000c101524 */
[----:B------:R-:W-:-:S02]  /*13e30*/  F2FP.F16.F32.PACK_AB R40, RZ, R40 ;  /* 0x00000028ff28723e */ /* 0x000fc400000000ff */
[C---:B------:R-:W-:Y:S01]  /*13e40*/  ISETP.GT.AND P5, PT, R0.reuse, 0x21, P1 ;  /* 0x000000210000780c */ /* 0x040fe20000fa4270 */
[----:B------:R-:W-:Y:S01]  /*13e50*/  @P2 STG.E.U16 desc[UR36][R6.64+0x30], R38 ;  /* 0x0000302606002986 */ /* 0x000fe2000c101524 */
[C---:B------:R-:W-:Y:S01]  /*13e60*/  ISETP.GT.AND P2, PT, R0.reuse, 0x20, P0 ;  /* 0x000000200000780c */ /* 0x040fe20000744270 */
[-C--:B------:R-:W-:Y:S02]  /*13e70*/  FMUL R41, R41, R2.reuse ;  /* 0x0000000229297220 */ /* 0x080fe40000400000 */
[----:B------:R-:W-:Y:S01]  /*13e80*/  @P3 STG.E.U16 desc[UR36][R6.64+0x32], R39 ;  /* 0x0000322706003986 */ /* 0x000fe2000c101524 */
[----:B------:R-:W-:Y:S01]  /*13e90*/  ISETP.GT.AND P3, PT, R0, 0x21, P0 ;  /* 0x000000210000780c */ /* 0x000fe20000764270 */
[-C--:B------:R-:W-:Y:S02]  /*13ea0*/  FMUL R42, R42, R2.reuse ;  /* 0x000000022a2a7220 */ /* 0x080fe40000400000 */
[----:B------:R-:W-:Y:S01]  /*13eb0*/  @P4 STG.E.U16 desc[UR36][R4.64+0x40], R40 ;  /* 0x0000402804004986 */ /* 0x000fe2000c101524 */
[----:B------:R-:W-:Y:S01]  /*13ec0*/  ISETP.GT.AND P4, PT, R0, 0x28, P1 ;  /* 0x000000280000780c */ /* 0x000fe20000f84270 */
[-C--:B------:R-:W-:Y:S01]  /*13ed0*/  FMUL R43, R43, R2.reuse ;  /* 0x000000022b2b7220 */ /* 0x080fe20000400000 */
[----:B------:R-:W-:Y:S01]  /*13ee0*/  FMUL R44, R44, R2 ;  /* 0x000000022c2c7220 */ /* 0x000fe20000400000 */
[----:B------:R-:W-:-:S02]  /*13ef0*/  F2FP.F16.F32.PACK_AB R41, RZ, R41 ;  /* 0x00000029ff29723e */ /* 0x000fc400000000ff */
[----:B------:R-:W-:Y:S02]  /*13f00*/  F2FP.F16.F32.PACK_AB R42, RZ, R42 ;  /* 0x0000002aff2a723e */ /* 0x000fe400000000ff */
        /* <DEDUP_REMOVED lines=357> */
[----:B------:R-:W-:Y:S01]  /*15560*/  ISETP.GT.AND P2, PT, R0, 0xd8, P0 ;  /* 0x000000d80000780c */ /* 0x000fe20000744270 */
[-C--:B------:R-:W-:Y:S02]  /*15570*/  FMUL R133, R133, R2.reuse ;  /* 0x0000000285857220 */ /* 0x080fe40000400000 */
[----:B------:R-:W-:Y:S01]  /*15580*/  @P3 STG.E.U16 desc[UR36][R6.64+0x1a2], R131 ;  /* 0x0001a28306003986 */ /* 0x000fe2000c101524 */
[----:B------:R-:W-:-:S03]  /*15590*/  FMUL R134, R134, R2 ;  /* 0x0000000286867220 */ /* 0x000fc60000400000 */
[----:B------:R-:W-:Y:S01]  /*155a0*/  @P4 STG.E.U16 desc[UR36][R4.64+0x1b0], R132 ;  /* 0x0001b08404004986 */ /* 0x000fe2000c101524 */
[C---:B------:R-:W-:Y:S01]  /*155b0*/  ISETP.GT.AND P4, PT, R0.reuse, 0xd9, P0 ;  /* 0x000000d90000780c */ /* 0x040fe20000784270 */
[----:B------:R-:W-:Y:S01]  /*155c0*/  FMUL R135, R135, R2 ;  /* 0x0000000287877220 */ /* 0x000fe20000400000 */
[----:B------:R-:W-:Y:S02]  /*155d0*/  F2FP.F16.F32.PACK_AB R133, RZ, R133 ;  /* 0x00000085ff85723e */ /* 0x000fe400000000ff */
[----:B------:R-:W-:Y:S02]  /*155e0*/  F2FP.F16.F32.PACK_AB R134, RZ, R134 ;  /* 0x00000086ff86723e */ /* 0x000fe400000000ff */
[----:B------:R-:W-:Y:S01]  /*155f0*/  F2FP.F16.F32.PACK_AB R135, RZ, R135 ;  /* 0x00000087ff87723e */ /* 0x000fe200000000ff */
[----:B------:R-:W-:Y:S01]  /*15600*/  @P5 STG.E.U16 desc[UR36][R4.64+0x1b2], R133 ;  /* 0x0001b28504005986 */ /* 0x000fe2000c101524 */
[----:B------:R-:W-:-:S03]  /*15610*/  ISETP.GT.AND P5, PT, R0, 0xe0, P1 ;  /* 0x000000e00000780c */ /* 0x000fc60000fa4270 */
[----:B------:R-:W-:Y:S01]  /*15620*/  @P2 STG.E.U16 desc[UR36][R6.64+0x1b0], R134 ;  /* 0x0001b08606002986 */ /* 0x000fe2000c101524 */
[----:B------:R-:W-:Y:S01]  /*15630*/  ISETP.GT.AND P2, PT, R0, 0xe1, P1 ;  /* 0x000000e10000780c */ /* 0x000fe20000f44270 */
[-C--:B------:R-:W-:Y:S01]  /*15640*/  FMUL R136, R136, R2.reuse ;  /* 0x0000000288887220 */ /* 0x080fe20000400000 */
[C---:B------:R-:W-:Y:S01]  /*15650*/  ISETP.GT.AND P3, PT, R0.reuse, 0xe0, P0 ;  /* 0x000000e00000780c */ /* 0x040fe20000764270 */
[----:B------:R-:W-:Y:S01]  /*15660*/  @P4 STG.E.U16 desc[UR36][R6.64+0x1b2], R135 ;  /* 0x0001b28706004986 */ /* 0x000fe2000c101524 */
[-C--:B------:R-:W-:Y:S01]  /*15670*/  FMUL R137, R137, R2.reuse ;  /* 0x0000000289897220 */ /* 0x080fe20000400000 */
[----:B------:R-:W-:Y:S01]  /*15680*/  ISETP.GT.AND P4, PT, R0, 0xe1, P0 ;  /* 0x000000e10000780c */ /* 0x000fe20000784270 */
[-C--:B------:R-:W-:Y:S01]  /*15690*/  FMUL R138, R138, R2.reuse ;  /* 0x000000028a8a7220 */ /* 0x080fe20000400000 */
[----:B------:R-:W-:Y:S01]  /*156a0*/  FMUL R139, R139, R2 ;  /* 0x000000028b8b7220 */ /* 0x000fe20000400000 */
[----:B------:R-:W-:Y:S02]  /*156b0*/  F2FP.F16.F32.PACK_AB R136, RZ, R136 ;  /* 0x00000088ff88723e */ /* 0x000fe400000000ff */
[----:B------:R-:W-:-:S02]  /*156c0*/  F2FP.F16.F32.PACK_AB R137, RZ, R137 ;  /* 0x00000089ff89723e */ /* 0x000fc400000000ff */
[----:B------:R-:W-:Y:S02]  /*156d0*/  F2FP.F16.F32.PACK_AB R138, RZ, R138 ;  /* 0x0000008aff8a723e */ /* 0x000fe400000000ff */
[----:B------:R-:W-:Y:S01]  /*156e0*/  F2FP.F16.F32.PACK_AB R139, RZ, R139 ;  /* 0x0000008bff8b723e */ /* 0x000fe200000000ff */
[----:B------:R-:W-:Y:S01]  /*156f0*/  @P5 STG.E.U16 desc[UR36][R4.64+0x1c0], R136 ;  /* 0x0001c08804005986 */ /* 0x000fe2000c101524 */
[----:B------:R-:W-:-:S03]  /*15700*/  ISETP.GT.AND P5, PT, R0, 0xe9, P1 ;  /* 0x000000e90000780c */ /* 0x000fc60000fa4270 */
[----:B------:R-:W-:Y:S01]  /*15710*/  @P2 STG.E.U16 desc[UR36][R4.64+0x1c2], R137 ;  /* 0x0001c28904002986 */ /* 0x000fe2000c101524 */
[C---:B------:R-:W-:Y:S02]  /*15720*/  ISETP.GT.AND P2, PT, R0.reuse, 0xe8, P1 ;  /* 0x000000e80000780c */ /* 0x040fe40000f44270 */
[C---:B------:R-:W-:Y:S01]  /*15730*/  ISETP.GT.AND P6, PT, R0.reuse, 0xe8, P0 ;  /* 0x000000e80000780c */ /* 0x040fe200007c4270 */
[----:B------:R-:W-:Y:S01]  /*15740*/  @P3 STG.E.U16 desc[UR36][R6.64+0x1c0], R138 ;  /* 0x0001c08a06003986 */ /* 0x000fe2000c101524 */
[----:B------:R-:W-:Y:S01]  /*15750*/  ISETP.GT.AND P3, PT, R0, 0xe9, P0 ;  /* 0x000000e90000780c */ /* 0x000fe20000764270 */
[-C--:B------:R-:W-:Y:S01]  /*15760*/  FMUL R140, R140, R2.reuse ;  /* 0x000000028c8c7220 */ /* 0x080fe20000400000 */
[-C--:B------:R-:W-:Y:S01]  /*15770*/  FMUL R141, R141, R2.reuse ;  /* 0x000000028d8d7220 */ /* 0x080fe20000400000 */
[----:B------:R-:W-:Y:S01]  /*15780*/  @P4 STG.E.U16 desc[UR36][R6.64+0x1c2], R139 ;  /* 0x0001c28b06004986 */ /* 0x000fe2000c101524 */
[----:B------:R-:W-:Y:S01]  /*15790*/  ISETP.GT.AND P4, PT, R0, 0xf0, P1 ;  /* 0x000000f00000780c */ /* 0x000fe20000f84270 */
[-C--:B------:R-:W-:Y:S01]  /*157a0*/  FMUL R142, R142, R2.reuse ;  /* 0x000000028e8e7220 */ /* 0x080fe20000400000 */
[-C--:B------:R-:W-:Y:S01]  /*157b0*/  FMUL R143, R143, R2.reuse ;  /* 0x000000028f8f7220 */ /* 0x080fe20000400000 */
[----:B------:R-:W-:Y:S01]  /*157c0*/  FMUL R144, R144, R2 ;  /* 0x0000000290907220 */ /* 0x000fe20000400000 */
[----:B------:R-:W-:-:S02]  /*157d0*/  F2FP.F16.F32.PACK_AB R140, RZ, R140 ;  /* 0x0000008cff8c723e */ /* 0x000fc400000000ff */
[----:B------:R-:W-:Y:S02]  /*157e0*/  F2FP.F16.F32.PACK_AB R141, RZ, R141 ;  /* 0x0000008dff8d723e */ /* 0x000fe400000000ff */
[----:B------:R-:W-:Y:S02]  /*157f0*/  F2FP.F16.F32.PACK_AB R142, RZ, R142 ;  /* 0x0000008eff8e723e */ /* 0x000fe400000000ff */
[----:B------:R-:W-:Y:S02]  /*15800*/  F2FP.F16.F32.PACK_AB R143, RZ, R143 ;  /* 0x0000008fff8f723e */ /* 0x000fe400000000ff */
[----:B------:R-:W-:Y:S01]  /*15810*/  F2FP.F16.F32.PACK_AB R144, RZ, R144 ;  /* 0x00000090ff90723e */ /* 0x000fe200000000ff */
[----:B------:R-:W-:Y:S01]  /*15820*/  @P2 STG.E.U16 desc[UR36][R4.64+0x1d0], R140 ;  /* 0x0001d08c04002986 */ /* 0x000fe2000c101524 */
[----:B------:R-:W-:-:S03]  /*15830*/  ISETP.GT.AND P2, PT, R0, 0xf1, P1 ;  /* 0x000000f10000780c */ /* 0x000fc60000f44270 */
[----:B------:R-:W-:Y:S01]  /*15840*/  @P5 STG.E.U16 desc[UR36][R4.64+0x1d2], R141 ;  /* 0x0001d28d04005986 */ /* 0x000fe2000c101524 */
[----:B------:R-:W-:-:S03]  /*15850*/  ISETP.GT.AND P5, PT, R0, 0xf0, P0 ;  /* 0x000000f00000780c */ /* 0x000fc600007a4270 */
[----:B------:R-:W-:Y:S01]  /*15860*/  @P6 STG.E.U16 desc[UR36][R6.64+0x1d0], R142 ;  /* 0x0001d08e06006986 */ /* 0x000fe2000c101524 */
[----:B------:R-:W-:-:S03]  /*15870*/  FMUL R145, R145, R2 ;  /* 0x0000000291917220 */ /* 0x000fc60000400000 */
[----:B------:R-:W-:Y:S01]  /*15880*/  @P3 STG.E.U16 desc[UR36][R6.64+0x1d2], R143 ;  /* 0x0001d28f06003986 */ /* 0x000fe2000c101524 */
[----:B------:R-:W-:-:S03]  /*15890*/  ISETP.GT.AND P3, PT, R0, 0xf8, P1 ;  /* 0x000000f80000780c */ /* 0x000fc60000f64270 */
[----:B------:R-:W-:Y:S01]  /*158a0*/  @P4 STG.E.U16 desc[UR36][R4.64+0x1e0], R144 ;  /* 0x0001e09004004986 */ /* 0x000fe2000c101524 */
[----:B------:R-:W-:Y:S01]  /*158b0*/  ISETP.GT.AND P4, PT, R0, 0xf1, P0 ;  /* 0x000000f10000780c */ /* 0x000fe20000784270 */
[-C--:B------:R-:W-:Y:S01]  /*158c0*/  FMUL R146, R146, R2.reuse ;  /* 0x0000000292927220 */ /* 0x080fe20000400000 */
[C---:B------:R-:W-:Y:S01]  /*158d0*/  ISETP.GT.AND P1, PT, R0.reuse, 0xf9, P1 ;  /* 0x000000f90000780c */ /* 0x040fe20000f24270 */
[-C--:B------:R-:W-:Y:S01]  /*158e0*/  FMUL R147, R147, R2.reuse ;  /* 0x0000000293937220 */ /* 0x080fe20000400000 */
[----:B------:R-:W-:Y:S01]  /*158f0*/  ISETP.GT.AND P6, PT, R0, 0xf8, P0 ;  /* 0x000000f80000780c */ /* 0x000fe200007c4270 */
[-C--:B------:R-:W-:Y:S01]  /*15900*/  FMUL R148, R148, R2.reuse ;  /* 0x0000000294947220 */ /* 0x080fe20000400000 */
[----:B------:R-:W-:Y:S01]  /*15910*/  FMUL R149, R149, R2 ;  /* 0x0000000295957220 */ /* 0x000fe20000400000 */
[----:B------:R-:W-:Y:S02]  /*15920*/  F2FP.F16.F32.PACK_AB R145, RZ, R145 ;  /* 0x00000091ff91723e */ /* 0x000fe400000000ff */
[----:B------:R-:W-:-:S02]  /*15930*/  F2FP.F16.F32.PACK_AB R146, RZ, R146 ;  /* 0x00000092ff92723e */ /* 0x000fc400000000ff */
[----:B------:R-:W-:Y:S02]  /*15940*/  ISETP.GT.AND P0, PT, R0, 0xf9, P0 ;  /* 0x000000f90000780c */ /* 0x000fe40000704270 */
[----:B------:R-:W-:Y:S01]  /*15950*/  F2FP.F16.F32.PACK_AB R147, RZ, R147 ;  /* 0x00000093ff93723e */ /* 0x000fe200000000ff */
[----:B------:R-:W-:Y:S01]  /*15960*/  FMUL R150, R150, R2 ;  /* 0x0000000296967220 */ /* 0x000fe20000400000 */
[----:B------:R-:W-:Y:S02]  /*15970*/  F2FP.F16.F32.PACK_AB R148, RZ, R148 ;  /* 0x00000094ff94723e */ /* 0x000fe400000000ff */
[----:B------:R-:W-:Y:S01]  /*15980*/  F2FP.F16.F32.PACK_AB R149, RZ, R149 ;  /* 0x00000095ff95723e */ /* 0x000fe200000000ff */
[----:B------:R-:W-:Y:S01]  /*15990*/  FMUL R151, R151, R2 ;  /* 0x0000000297977220 */ /* 0x000fe20000400000 */
[----:B------:R-:W-:Y:S01]  /*159a0*/  @P2 STG.E.U16 desc[UR36][R4.64+0x1e2], R145 ;  /* 0x0001e29104002986 */ /* 0x000fe2000c101524 */
[----:B------:R-:W-:-:S03]  /*159b0*/  F2FP.F16.F32.PACK_AB R150, RZ, R150 ;  /* 0x00000096ff96723e */ /* 0x000fc600000000ff */
[----:B------:R-:W-:Y:S01]  /*159c0*/  @P5 STG.E.U16 desc[UR36][R6.64+0x1e0], R146 ;  /* 0x0001e09206005986 */ /* 0x000fe2000c101524 */
[----:B------:R-:W-:-:S03]  /*159d0*/  F2FP.F16.F32.PACK_AB R151, RZ, R151 ;  /* 0x00000097ff97723e */ /* 0x000fc600000000ff */
[----:B------:R-:W-:Y:S04]  /*159e0*/  @P4 STG.E.U16 desc[UR36][R6.64+0x1e2], R147 ;  /* 0x0001e29306004986 */ /* 0x000fe8000c101524 */
[----:B------:R-:W-:Y:S04]  /*159f0*/  @P3 STG.E.U16 desc[UR36][R4.64+0x1f0], R148 ;  /* 0x0001f09404003986 */ /* 0x000fe8000c101524 */
[----:B------:R0:W-:Y:S02]  /*15a00*/  @P1 STG.E.U16 desc[UR36][R4.64+0x1f2], R149 ;  /* 0x0001f29504001986 */ /* 0x0001e4000c101524 */
[----:B0-----:R-:W-:Y:S01]  /*15a10*/  @P6 IMAD.MOV.U32 R4, RZ, RZ, R6 ;  /* 0x000000ffff046224 */ /* 0x001fe200078e0006 */
[----:B------:R-:W-:-:S05]  /*15a20*/  @P6 MOV R5, R7 ;  /* 0x0000000700056202 */ /* 0x000fca0000000f00 */
[----:B------:R0:W-:Y:S04]  /*15a30*/  @P6 STG.E.U16 desc[UR36][R4.64+0x1f0], R150 ;  /* 0x0001f09604006986 */ /* 0x0001e8000c101524 */
[----:B------:R0:W-:Y:S02]  /*15a40*/  @P0 STG.E.U16 desc[UR36][R6.64+0x1f2], R151 ;  /* 0x0001f29706000986 */ /* 0x0001e4000c101524 */
.L_x_542:
[----:B------:R-:W-:Y:S05]  /*15a50*/  BSYNC B0 ;  /* 0x0000000000007941 */ /* 0x000fea0003800000 */
.L_x_34:
[----:B0-----:R-:W2:Y:S04]  /*15a60*/  LDL.LU R5, [R1+0x200] ;  /* 0x0002000001057983 */ /* 0x001ea80000300800 */
[----:B------:R-:W2:Y:S01]  /*15a70*/  LDL.LU R4, [R1+0x204] ;  /* 0x0002040001047983 */ /* 0x000ea20000300800 */
[----:B------:R-:W-:Y:S01]  /*15a80*/  ULDC UR4, c[0x0][0xc] ;  /* 0x0000030000047ab9 */ /* 0x000fe20000000800 */
[----:B------:R-:W-:Y:S01]  /*15a90*/  ULDC UR5, c[0x0][0x10] ;  /* 0x0000040000057ab9 */ /* 0x000fe20000000800 */
[----:B-----5:R-:W2:Y:S01]  /*15aa0*/  LDC R3, c[0x0][0x14] ;  /* 0x00000500ff037b82 */ /* 0x020ea20000000800 */
[----:B------:R-:W-:Y:S01]  /*15ab0*/  UIMAD.WIDE.U32 UR4, UR4, UR5, URZ ;  /* 0x00000005040472a5 */ /* 0x000fe2000f8e003f */
[----:B----4-:R-:W-:Y:S01]  /*15ac0*/  PRMT R0, RZ, 0x7610, R0 ;  /* 0x00007610ff007816 */ /* 0x010fe20000000000 */
[----:B------:R-:W-:Y:S01]  /*15ad0*/  UMOV UR42, 0xffffffff ;  /* 0xffffffff002a7882 */ /* 0x000fe20000000000 */
[----:B------:R-:W-:-:S03]  /*15ae0*/  UMOV UR43, 0xffffffff ;  /* 0xffffffff002b7882 */ /* 0x000fc60000000000 */
[----:B--2---:R-:W-:-:S04]  /*15af0*/  IMAD.WIDE.U32 R4, R3, UR4, R4 ;  /* 0x0000000403047c25 */ /* 0x004fc8000f8e0004 */
[----:B------:R-:W-:Y:S01]  /*15b00*/  IMAD R3, R3, UR5, RZ ;  /* 0x0000000503037c24 */ /* 0x000fe2000f8e02ff */
[----:B------:R-:W-:Y:S01]  /*15b10*/  ULDC.64 UR4, c[0x0][0x650] ;  /* 0x0001940000047ab9 */ /* 0x000fe20000000a00 */
[----:B------:R-:W-:Y:S01]  /*15b20*/  IMAD.MOV.U32 R7, RZ, RZ, R4 ;  /* 0x000000ffff077224 */ /* 0x000fe200078e0004 */
[----:B------:R-:W-:Y:S01]  /*15b30*/  ISETP.GE.U32.AND P0, PT, R4, UR4, PT ;  /* 0x0000000404007c0c */ /* 0x000fe2000bf06070 */
[----:B------:R-:W-:-:S05]  /*15b40*/  IMAD.IADD R6, R5, 0x1, R3 ;  /* 0x0000000105067824 */ /* 0x000fca00078e0203 */
[----:B------:R0:W-:Y:S01]  /*15b50*/  STL [R1+0x200], R6 ;  /* 0x0002000601007387 */ /* 0x0001e20000100800 */
[----:B------:R-:W-:-:S03]  /*15b60*/  ISETP.GE.U32.AND.EX P0, PT, R6, UR5, PT, P0 ;  /* 0x0000000506007c0c */ /* 0x000fc6000bf06100 */
[----:B------:R0:W-:Y:S10]  /*15b70*/  STL [R1+0x204], R7 ;  /* 0x0002040701007387 */ /* 0x0001f40000100800 */
[----:B0-----:R-:W-:Y:S05]  /*15b80*/  @P0 BRA `(.L_x_543) ;  /* 0x0000000400880947 */ /* 0x001fea0003800000 */
[----:B------:R-:W0:Y:S01]  /*15b90*/  S2UR UR6, SR_CTAID.X ;  /* 0x00000000000679c3 */ /* 0x000e220000002500 */
[----:B------:R-:W-:Y:S01]  /*15ba0*/  ULDC.64 UR12, c[0x0][0x628] ;  /* 0x00018a00000c7ab9 */ /* 0x000fe20000000a00 */
[----:B------:R-:W-:Y:S01]  /*15bb0*/  ULDC UR4, c[0x0][0x150] ;  /* 0x0000540000047ab9 */ /* 0x000fe20000000800 */
[----:B------:R-:W-:Y:S01]  /*15bc0*/  ISETP.NE.U32.AND P0, PT, RZ, UR12, PT ;  /* 0x0000000cff007c0c */ /* 0x000fe2000bf05070 */
[----:B------:R-:W-:Y:S01]  /*15bd0*/  ULDC UR15, c[0x0][0x630] ;  /* 0x00018c00000f7ab9 */ /* 0x000fe20000000800 */
[C---:B------:R-:W-:Y:S01]  /*15be0*/  R2UR UR16, R7.reuse ;  /* 0x00000000071072ca */ /* 0x040fe200000e0000 */
[----:B------:R-:W-:Y:S01]  /*15bf0*/  ULDC UR19, c[0x0][0x154] ;  /* 0x0000550000137ab9 */ /* 0x000fe20000000800 */
[----:B------:R-:W-:Y:S01]  /*15c00*/  ISETP.NE.AND.EX P0, PT, RZ, UR13, PT, P0 ;  /* 0x0000000dff007c0c */ /* 0x000fe2000bf05300 */
[----:B------:R-:W2:Y:S01]  /*15c10*/  S2UR UR18, SR_CTAID.Y ;  /* 0x00000000001279c3 */ /* 0x000ea20000002600 */
[----:B------:R-:W-:Y:S02]  /*15c20*/  R2UR UR17, R6 ;  /* 0x00000000061172ca */ /* 0x000fe400000e0000 */
[----:B------:R-:W-:-:S02]  /*15c30*/  R2UR UR10, R7 ;  /* 0x00000000070a72ca */ /* 0x000fc400000e0000 */
[----:B------:R-:W-:Y:S02]  /*15c40*/  R2UR UR11, R6 ;  /* 0x00000000060b72ca */ /* 0x000fe400000e0000 */
[----:B0-----:R-:W-:-:S05]  /*15c50*/  I2FP.F32.U32 R0, UR6 ;  /* 0x0000000600007c45 */ /* 0x001fca0008201000 */
[----:B------:R-:W-:-:S04]  /*15c60*/  FMUL R0, R0, UR4 ;  /* 0x0000000400007c20 */ /* 0x000fc80008400000 */
[----:B------:R0:W4:Y:S01]  /*15c70*/  F2I.U32.TRUNC.NTZ R3, R0 ;  /* 0x0000000000037305 */ /* 0x000122000020f000 */
[----:B--2---:R-:W-:Y:S05]  /*15c80*/  @!P0 BRA `(.L_x_544) ;  /* 0x0000000000308947 */ /* 0x004fea0003800000 */
        /* <DEDUP_REMOVED lines=12> */
.L_x_544:
[----:B------:R-:W-:Y:S01]  /*15d50*/  USHF.R.U64 UR43, UR10, UR15, UR11 ;  /* 0x0000000f0a2b7299 */ /* 0x000fe2000800120b */
[----:B0-----:R-:W-:Y:S01]  /*15d60*/  I2FP.F32.U32 R0, UR18 ;  /* 0x0000001200007c45 */ /* 0x001fe20008201000 */
[----:B------:R-:W-:Y:S02]  /*15d70*/  USHF.R.U32.HI UR4, URZ, UR15, UR11 ;  /* 0x0000000f3f047299 */ /* 0x000fe4000801160b */
[----:B------:R-:W-:Y:S02]  /*15d80*/  UIADD3 UR10, UP0, URZ, -UR43, URZ ;  /* 0x8000002b3f0a7290 */ /* 0x000fe4000ff1e03f */
[----:B------:R-:W-:Y:S01]  /*15d90*/  FMUL R0, R0, UR19 ;  /* 0x0000001300007c20 */ /* 0x000fe20008400000 */
[----:B------:R-:W-:Y:S01]  /*15da0*/  ULDC.64 UR12, c[0x0][0x620] ;  /* 0x00018800000c7ab9 */ /* 0x000fe20000000a00 */
[----:B------:R-:W-:Y:S01]  /*15db0*/  UIADD3.X UR4, URZ, ~UR4, URZ, UP0, !UPT ;  /* 0x800000043f047290 */ /* 0x000fe200087fe43f */
[----:B------:R-:W-:Y:S01]  /*15dc0*/  UMOV UR8, UR16 ;  /* 0x0000001000087c82 */ /* 0x000fe20008000000 */
[----:B------:R-:W-:-:S02]  /*15dd0*/  UMOV UR9, UR17 ;  /* 0x0000001100097c82 */ /* 0x000fc40008000000 */
[----:B------:R-:W-:Y:S01]  /*15de0*/  UIMAD UR4, UR4, UR12, URZ ;  /* 0x0000000c040472a4 */ /* 0x000fe2000f8e023f */
[----:B------:R-:W0:Y:S01]  /*15df0*/  F2I.U32.TRUNC.NTZ R0, R0 ;  /* 0x0000000000007305 */ /* 0x000e22000020f000 */
[----:B------:R-:W-:Y:S01]  /*15e00*/  UIMAD.WIDE.U32 UR8, UR10, UR12, UR8 ;  /* 0x0000000c0a0872a5 */ /* 0x000fe2000f8e0008 */
[----:B----4-:R-:W-:Y:S01]  /*15e10*/  R2UR UR12, R3 ;  /* 0x00000000030c72ca */ /* 0x010fe200000e0000 */
[----:B------:R-:W-:Y:S01]  /*15e20*/  UIMAD UR10, UR10, UR13, UR4 ;  /* 0x0000000d0a0a72a4 */ /* 0x000fe2000f8e0204 */
[----:B------:R-:W-:Y:S01]  /*15e30*/  ULDC UR11, c[0x0][0x618] ;  /* 0x00018600000b7ab9 */ /* 0x000fe20000000800 */
[----:B------:R-:W-:Y:S02]  /*15e40*/  ULDC UR21, c[0x0][0x658] ;  /* 0x0001960000157ab9 */ /* 0x000fe40000000800 */
[----:B------:R-:W-:Y:S01]  /*15e50*/  UIADD3 UR9, UR9, UR10, URZ ;  /* 0x0000000a09097290 */ /* 0x000fe2000fffe03f */
[----:B------:R-:W-:Y:S01]  /*15e60*/  UMOV UR15, 0xffffffff ;  /* 0xffffffff000f7882 */ /* 0x000fe20000000000 */
[----:B------:R-:W-:Y:S01]  /*15e70*/  ULDC.64 UR4, c[0x0][0x640] ;  /* 0x0001900000047ab9 */ /* 0x000fe20000000a00 */
[----:B------:R-:W-:Y:S01]  /*15e80*/  USHF.L.U32 UR15, UR15, UR21, URZ ;  /* 0x000000150f0f7299 */ /* 0x000fe2000800063f */
[----:B------:R-:W-:Y:S01]  /*15e90*/  ISETP.NE.U32.AND P0, PT, RZ, UR4, PT ;  /* 0x00000004ff007c0c */ /* 0x000fe2000bf05070 */
[----:B------:R-:W-:-:S02]  /*15ea0*/  USHF.R.U64 UR16, UR8, UR11, UR9 ;  /* 0x0000000b08107299 */ /* 0x000fc40008001209 */
[----:B------:R-:W-:Y:S01]  /*15eb0*/  USHF.R.U32.HI UR8, URZ, UR11, UR9 ;  /* 0x0000000b3f087299 */ /* 0x000fe20008011609 */
[----:B0-----:R-:W-:Y:S01]  /*15ec0*/  R2UR UR14, R0 ;  /* 0x00000000000e72ca */ /* 0x001fe200000e0000 */
[----:B------:R-:W-:Y:S01]  /*15ed0*/  ULDC UR17, c[0x0][0x608] ;  /* 0x0001820000117ab9 */ /* 0x000fe20000000800 */
[----:B------:R-:W-:Y:S01]  /*15ee0*/  ULOP3.LUT UR41, URZ, UR15, URZ, 0x33, !UPT ;  /* 0x0000000f3f297292 */ /* 0x000fe2000f8e333f */
[----:B------:R-:W-:Y:S01]  /*15ef0*/  ISETP.NE.AND.EX P0, PT, RZ, UR5, PT, P0 ;  /* 0x00000005ff007c0c */ /* 0x000fe2000bf05300 */
[----:B------:R-:W-:Y:S02]  /*15f00*/  USHF.R.U64 UR15, UR16, UR17, UR8 ;  /* 0x00000011100f7299 */ /* 0x000fe40008001208 */
[----:B------:R-:W-:Y:S02]  /*15f10*/  USHF.R.U32.HI UR8, URZ, UR17, UR8 ;  /* 0x000000113f087299 */ /* 0x000fe40008011608 */
[----:B------:R-:W-:Y:S02]  /*15f20*/  UIADD3 UR12, -UR12, URZ, URZ ;  /* 0x0000003f0c0c7290 */ /* 0x000fe4000fffe13f */
[----:B------:R-:W-:Y:S01]  /*15f30*/  USHF.R.U64 UR17, UR15, UR21, UR8 ;  /* 0x000000150f117299 */ /* 0x000fe20008001208 */
[----:B------:R-:W-:Y:S01]  /*15f40*/  UMOV UR19, 0x1 ;  /* 0x0000000100137882 */ /* 0x000fe20000000000 */
[----:B------:R-:W-:Y:S01]  /*15f50*/  ULDC UR13, c[0x0][0x144] ;  /* 0x00005100000d7ab9 */ /* 0x000fe20000000800 */
[----:B------:R-:W-:Y:S01]  /*15f60*/  ULDC UR7, c[0x0][0x600] ;  /* 0x0001800000077ab9 */ /* 0x000fe20000000800 */
[----:B------:R-:W-:-:S02]  /*15f70*/  USHF.L.U32 UR24, UR19, UR21, URZ ;  /* 0x0000001513187299 */ /* 0x000fc4000800063f */
[----:B------:R-:W-:Y:S02]  /*15f80*/  USHF.R.U32.HI UR8, URZ, UR21, UR8 ;  /* 0x000000153f087299 */ /* 0x000fe40008011608 */
[----:B------:R-:W-:Y:S02]  /*15f90*/  UIMAD UR21, UR13, UR12, UR6 ;  /* 0x0000000c0d1572a4 */ /* 0x000fe4000f8e0206 */
[----:B------:R-:W-:Y:S02]  /*15fa0*/  UIADD3 UR20, UR7, -0x1, URZ ;  /* 0xffffffff07147890 */ /* 0x000fe4000fffe03f */
[----:B------:R-:W-:Y:S01]  /*15fb0*/  UIADD3 UR19, -UR14, URZ, URZ ;  /* 0x0000003f0e137290 */ /* 0x000fe2000fffe13f */
[----:B------:R-:W-:Y:S01]  /*15fc0*/  ULDC UR25, c[0x0][0x148] ;  /* 0x0000520000197ab9 */ /* 0x000fe20000000800 */
[----:B------:R-:W-:Y:S01]  /*15fd0*/  ULDC UR22, c[0x0][0x648] ;  /* 0x0001920000167ab9 */ /* 0x000fe20000000800 */
[----:B------:R-:W-:Y:S01]  /*15fe0*/  ULDC UR23, c[0x0][0x638] ;  /* 0x00018e0000177ab9 */ /* 0x000fe20000000800 */
        /* <DEDUP_REMOVED lines=14> */
.L_x_545:
[----:B------:R-:W-:Y:S01]  /*160d0*/  UISETP.NE.AND UP0, UPT, UR45, URZ, UPT ;  /* 0x0000003f2d00728c */ /* 0x000fe2000bf05270 */
[----:B------:R-:W-:Y:S01]  /*160e0*/  IMAD.MOV.U32 R0, RZ, RZ, 0x1 ;  /* 0x00000001ff007424 */ /* 0x000fe200078e00ff */
[----:B------:R-:W-:Y:S02]  /*160f0*/  USHF.R.U64 UR4, UR6, UR22, UR8 ;  /* 0x0000001606047299 */ /* 0x000fe40008001208 */
[----:B------:R-:W-:Y:S02]  /*16100*/  ULOP3.LUT UR41, UR15, UR41, URZ, 0xc0, !UPT ;  /* 0x000000290f297292 */ /* 0x000fe4000f8ec03f */
[----:B------:R-:W-:Y:S02]  /*16110*/  UIADD3 UR5, -UR4, URZ, URZ ;  /* 0x0000003f04057290 */ /* 0x000fe4000fffe13f */
[----:B------:R-:W-:Y:S02]  /*16120*/  UIMAD UR41, UR24, UR4, UR41 ;  /* 0x00000004182972a4 */ /* 0x000fe4000f8e0229 */
[----:B------:R-:W-:-:S02]  /*16130*/  ULOP3.LUT UR16, UR16, UR20, URZ, 0xc0, !UPT ;  /* 0x0000001410107292 */ /* 0x000fc4000f8ec03f */
[----:B------:R-:W-:Y:S02]  /*16140*/  @UP0 UIMAD UR21, UR25, UR19, UR18 ;  /* 0x00000013191502a4 */ /* 0x000fe4000f8e0212 */
[----:B------:R-:W-:-:S03]  /*16150*/  UIMAD UR4, UR5, UR23, UR17 ;  /* 0x00000017050472a4 */ /* 0x000fc6000f8e0211 */
[----:B------:R-:W-:Y:S01]  /*16160*/  ULDC UR5, c[0x0][0x610] ;  /* 0x0001840000057ab9 */ /* 0x000fe20000000800 */
[----:B------:R-:W-:Y:S02]  /*16170*/  UIMAD UR4, UR4, UR7, UR16 ;  /* 0x00000007040472a4 */ /* 0x000fe4000f8e0210 */
[----:B------:R-:W-:-:S04]  /*16180*/  UIMAD UR41, UR41, UR5, UR21 ;  /* 0x00000005292972a4 */ /* 0x000fc8000f8e0215 */
[----:B------:R-:W-:Y:S02]  /*16190*/  USEL UR42, UR4, UR41, !UP0 ;  /* 0x00000029042a7287 */ /* 0x000fe4000c000000 */
[----:B------:R-:W-:-:S12]  /*161a0*/  USEL UR41, UR41, UR4, !UP0 ;  /* 0x0000000429297287 */ /* 0x000fd8000c000000 */
.L_x_543:
[----:B------:R-:W-:-:S13]  /*161b0*/  LOP3.LUT P0, RZ, R0, 0xff, RZ, 0xc0, !PT ;  /* 0x000000ff00ff7812 */ /* 0x000fda000780c0ff */
[----:B------:R-:W-:Y:S05]  /*161c0*/  @P0 BRA `(.L_x_546) ;  /* 0xfffffeb000900947 */ /* 0x000fea000383ffff */
[----:B------:R-:W-:Y:S05]  /*161d0*/  EXIT ;  /* 0x000000000000794d */ /* 0x000fea0003800000 */
.L_x_7:
[----:B------:R-:W2:Y:S01]  /*161e0*/  LDL R5, [R1+0x204] ;  /* 0x0002040001057983 */ /* 0x000ea20000100800 */
[----:B------:R-:W-:-:S03]  /*161f0*/  ULDC.64 UR4, c[0x0][0x650] ;  /* 0x0001940000047ab9 */ /* 0x000fc60000000a00 */
[----:B------:R-:W3:Y:S01]  /*16200*/  LDL R2, [R1+0x200] ;  /* 0x0002000001027983 */ /* 0x000ee20000100800 */
[----:B------:R-:W-:Y:S01]  /*16210*/  PRMT R0, RZ, 0x7610, R0 ;  /* 0x00007610ff007816 */ /* 0x000fe20000000000 */
[----:B------:R-:W-:Y:S01]  /*16220*/  IMAD.MOV.U32 R4, RZ, RZ, -0x1 ;  /* 0xffffffffff047424 */ /* 0x000fe200078e00ff */
[----:B------:R-:W-:Y:S01]  /*16230*/  MOV R10, 0xffffffff ;  /* 0xffffffff000a7802 */ /* 0x000fe20000000f00 */
[----:B------:R-:W-:Y:S01]  /*16240*/  IMAD.MOV.U32 R3, RZ, RZ, -0x1 ;  /* 0xffffffffff037424 */ /* 0x000fe200078e00ff */
[----:B--2---:R-:W-:-:S04]  /*16250*/  ISETP.GE.U32.AND P0, PT, R5, UR4, PT ;  /* 0x0000000405007c0c */ /* 0x004fc8000bf06070 */
[----:B---3--:R-:W-:-:S13]  /*16260*/  ISETP.GE.U32.AND.EX P0, PT, R2, UR5, PT, P0 ;  /* 0x0000000502007c0c */ /* 0x008fda000bf06100 */
        /* <DEDUP_REMOVED lines=21> */
.L_x_548:
[----:B------:R-:W-:Y:S01]  /*163c0*/  USHF.R.U64 UR4, UR14, UR19, UR15 ;  /* 0x000000130e047299 */ /* 0x000fe2000800120f */
[----:B------:R-:W-:Y:S01]  /*163d0*/  R2UR UR7, R2 ;  /* 0x00000000020772ca */ /* 0x000fe200000e0000 */
[----:B------:R-:W-:Y:S02]  /*163e0*/  USHF.R.U32.HI UR5, URZ, UR19, UR15 ;  /* 0x000000133f057299 */ /* 0x000fe4000801160f */
[----:B------:R-:W-:Y:S01]  /*163f0*/  UIADD3 UR13, UP0, URZ, -UR4, URZ ;  /* 0x800000043f0d7290 */ /* 0x000fe2000ff1e03f */
[----:B------:R-:W-:Y:S01]  /*16400*/  ULDC.64 UR14, c[0x0][0x620] ;  /* 0x00018800000e7ab9 */ /* 0x000fe20000000a00 */
[----:B------:R-:W-:Y:S02]  /*16410*/  UMOV UR6, UR20 ;  /* 0x0000001400067c82 */ /* 0x000fe40008000000 */
[----:B------:R-:W-:Y:S02]  /*16420*/  UIADD3.X UR5, URZ, ~UR5, URZ, UP0, !UPT ;  /* 0x800000053f057290 */ /* 0x000fe400087fe43f */
[----:B------:R-:W-:-:S02]  /*16430*/  UISETP.NE.AND UP1, UPT, UR45, URZ, UPT ;  /* 0x0000003f2d00728c */ /* 0x000fc4000bf25270 */
[----:B------:R-:W-:Y:S02]  /*16440*/  UIMAD UR5, UR5, UR14, URZ ;  /* 0x0000000e050572a4 */ /* 0x000fe4000f8e023f */
[----:B------:R-:W-:Y:S02]  /*16450*/  UIMAD.WIDE.U32 UR6, UR13, UR14, UR6 ;  /* 0x0000000e0d0672a5 */ /* 0x000fe4000f8e0006 */
[----:B------:R-:W-:Y:S01]  /*16460*/  UIMAD UR5, UR13, UR15, UR5 ;  /* 0x0000000f0d0572a4 */ /* 0x000fe2000f8e0205 */
[----:B------:R-:W-:Y:S02]  /*16470*/  ULDC UR14, c[0x0][0x608] ;  /* 0x00018200000e7ab9 */ /* 0x000fe40000000800 */
[----:B------:R-:W-:Y:S01]  /*16480*/  ULDC UR13, c[0x0][0x618] ;  /* 0x00018600000d7ab9 */ /* 0x000fe20000000800 */
[----:B------:R-:W-:Y:S01]  /*16490*/  UIADD3 UR5, UR7, UR5, URZ ;  /* 0x0000000507057290 */ /* 0x000fe2000fffe03f */
[----:B------:R-:W-:Y:S01]  /*164a0*/  ULDC UR22, c[0x0][0x658] ;  /* 0x0001960000167ab9 */ /* 0x000fe20000000800 */
[----:B------:R-:W-:-:S02]  /*164b0*/  @UP1 UIMAD UR8, UR11, UR12, UR10 ;  /* 0x0000000c0b0812a4 */ /* 0x000fc4000f8e020a */
[----:B------:R-:W-:Y:S02]  /*164c0*/  USHF.R.U64 UR17, UR6, UR13, UR5 ;  /* 0x0000000d06117299 */ /* 0x000fe40008001205 */
[----:B------:R-:W-:Y:S01]  /*164d0*/  USHF.R.U32.HI UR5, URZ, UR13, UR5 ;  /* 0x0000000d3f057299 */ /* 0x000fe20008011605 */
[----:B------:R-:W-:Y:S01]  /*164e0*/  ULDC.64 UR6, c[0x0][0x640] ;  /* 0x0001900000067ab9 */ /* 0x000fe20000000a00 */
[----:B------:R-:W-:Y:S01]  /*164f0*/  UMOV UR10, 0xffffffff ;  /* 0xffffffff000a7882 */ /* 0x000fe20000000000 */
[----:B------:R-:W-:Y:S01]  /*16500*/  ISETP.NE.U32.AND P0, PT, RZ, UR6, PT ;  /* 0x00000006ff007c0c */ /* 0x000fe2000bf05070 */
[----:B------:R-:W-:Y:S02]  /*16510*/  USHF.R.U64 UR18, UR17, UR14, UR5 ;  /* 0x0000000e11127299 */ /* 0x000fe40008001205 */
[----:B------:R-:W-:Y:S01]  /*16520*/  USHF.R.U32.HI UR5, URZ, UR14, UR5 ;  /* 0x0000000e3f057299 */ /* 0x000fe20008011605 */
[----:B------:R-:W-:Y:S01]  /*16530*/  ISETP.NE.AND.EX P0, PT, RZ, UR7, PT, P0 ;  /* 0x00000007ff007c0c */ /* 0x000fe2000bf05300 */
[----:B------:R-:W-:-:S02]  /*16540*/  USHF.L.U32 UR11, UR10, UR22, URZ ;  /* 0x000000160a0b7299 */ /* 0x000fc4000800063f */
[----:B------:R-:W-:Y:S01]  /*16550*/  USHF.R.U64 UR19, UR18, UR22, UR5 ;  /* 0x0000001612137299 */ /* 0x000fe20008001205 */
[----:B------:R-:W-:Y:S01]  /*16560*/  ULDC UR20, c[0x0][0x600] ;  /* 0x0001800000147ab9 */ /* 0x000fe20000000800 */
[----:B------:R-:W-:Y:S02]  /*16570*/  USHF.R.U32.HI UR10, URZ, UR22, UR5 ;  /* 0x000000163f0a7299 */ /* 0x000fe40008011605 */
[----:B------:R-:W-:Y:S02]  /*16580*/  UIADD3 UR21, UR20, -0x1, URZ ;  /* 0xffffffff14157890 */ /* 0x000fe4000fffe03f */
[----:B------:R-:W-:Y:S01]  /*16590*/  ULOP3.LUT UR26, URZ, UR11, URZ, 0x33, !UPT ;  /* 0x0000000b3f1a7292 */ /* 0x000fe2000f8e333f */
        /* <DEDUP_REMOVED lines=17> */
.L_x_549:
[----:B------:R-:W-:Y:S01]  /*166b0*/  USHF.R.U64 UR6, UR5, UR23, UR10 ;  /* 0x0000001705067299 */ /* 0x000fe2000800120a */
[----:B------:R-:W-:Y:S01]  /*166c0*/  IMAD.MOV.U32 R0, RZ, RZ, 0x1 ;  /* 0x00000001ff007424 */ /* 0x000fe200078e00ff */
[----:B------:R-:W-:Y:S01]  /*166d0*/  USHF.L.U32 UR25, UR25, UR22, URZ ;  /* 0x0000001619197299 */ /* 0x000fe2000800063f */
[----:B------:R-:W-:Y:S01]  /*166e0*/  IMAD.U32 R10, RZ, RZ, UR4 ;  /* 0x00000004ff0a7e24 */ /* 0x000fe2000f8e00ff */
[----:B------:R-:W-:Y:S02]  /*166f0*/  ULOP3.LUT UR5, UR18, UR26, URZ, 0xc0, !UPT ;  /* 0x0000001a12057292 */ /* 0x000fe4000f8ec03f */
[----:B------:R-:W-:Y:S02]  /*16700*/  UIADD3 UR7, -UR6, URZ, URZ ;  /* 0x0000003f06077290 */ /* 0x000fe4000fffe13f */
[----:B------:R-:W-:Y:S02]  /*16710*/  UIMAD UR6, UR25, UR6, UR5 ;  /* 0x00000006190672a4 */ /* 0x000fe4000f8e0205 */
[----:B------:R-:W-:-:S02]  /*16720*/  ULOP3.LUT UR17, UR17, UR21, URZ, 0xc0, !UPT ;  /* 0x0000001511117292 */ /* 0x000fc4000f8ec03f */
[----:B------:R-:W-:Y:S02]  /*16730*/  UIMAD UR5, UR7, UR24, UR19 ;  /* 0x00000018070572a4 */ /* 0x000fe4000f8e0213 */
[----:B------:R-:W-:Y:S01]  /*16740*/  UISETP.NE.AND UP0, UPT, UR45, URZ, UPT ;  /* 0x0000003f2d00728c */ /* 0x000fe2000bf05270 */
[----:B------:R-:W-:Y:S01]  /*16750*/  ULDC UR7, c[0x0][0x610] ;  /* 0x0001840000077ab9 */ /* 0x000fe20000000800 */
[----:B------:R-:W-:Y:S02]  /*16760*/  UIMAD UR5, UR5, UR20, UR17 ;  /* 0x00000014050572a4 */ /* 0x000fe4000f8e0211 */
[----:B------:R-:W-:-:S04]  /*16770*/  UIMAD UR8, UR6, UR7, UR8 ;  /* 0x00000007060872a4 */ /* 0x000fc8000f8e0208 */
[----:B------:R-:W-:Y:S02]  /*16780*/  USEL UR6, UR5, UR8, !UP0 ;  /* 0x0000000805067287 */ /* 0x000fe4000c000000 */
[----:B------:R-:W-:-:S04]  /*16790*/  USEL UR8, UR8, UR5, !UP0 ;  /* 0x0000000508087287 */ /* 0x000fc8000c000000 */
[----:B------:R-:W-:Y:S02]  /*167a0*/  IMAD.U32 R3, RZ, RZ, UR6 ;  /* 0x00000006ff037e24 */ /* 0x000fe4000f8e00ff */
[----:B------:R-:W-:-:S07]  /*167b0*/  IMAD.U32 R4, RZ, RZ, UR8 ;  /* 0x00000008ff047e24 */ /* 0x000fce000f8e00ff */
.L_x_547:
[----:B------:R-:W-:-:S08]  /*167c0*/  NOP ;  /* 0x0000000000007918 */ /* 0x000fd00000000000 */
[----:B0-----:R-:W0:-:S00]  /*167d0*/  USETMAXREG.DEALLOC.CTAPOOL 0x18 ;  /* 0x00000018000079c8 */ /* 0x001e0000080e0500 */
[----:B------:R-:W-:-:S13]  /*167e0*/  ISETP.NE.AND P0, PT, RZ, UR9, PT ;  /* 0x00000009ff007c0c */ /* 0x000fda000bf05270 */
[----:B------:R-:W-:Y:S05]  /*167f0*/  @P0 EXIT ;  /* 0x000000000000094d */ /* 0x000fea0003800000 */
[----:B0-----:R-:W-:Y:S01]  /*16800*/  LOP3.LUT P0, RZ, R0, 0xff, RZ, 0xc0, !PT ;  /* 0x000000ff00ff7812 */ /* 0x001fe2000780c0ff */
[----:B------:R-:W-:Y:S01]  /*16810*/  IMAD.MOV.U32 R0, RZ, RZ, 0x1 ;  /* 0x00000001ff007424 */ /* 0x000fe200078e00ff */
[----:B------:R-:W-:-:S11]  /*16820*/  MOV R6, RZ ;  /* 0x000000ff00067202 */ /* 0x000fd60000000f00 */
[----:B------:R-:W-:Y:S05]  /*16830*/  @!P0 BRA `(.L_x_550) ;  /* 0x0000000c007c8947 */ /* 0x000fea0003800000 */
[----:B------:R-:W0:Y:S01]  /*16840*/  S2R R9, SR_CgaCtaId ;  /* 0x0000000000097919 */ /* 0x000e220000008800 */
[----:B------:R-:W-:Y:S01]  /*16850*/  ULDC UR4, c[0x0][0x28c] ;  /* 0x0000a30000047ab9 */ /* 0x000fe20000000800 */
[----:B------:R-:W-:Y:S01]  /*16860*/  ULDC UR8, c[0x0][0x658] ;  /* 0x0001960000087ab9 */ /* 0x000fe20000000800 */
[----:B------:R-:W-:Y:S01]  /*16870*/  UIADD3 UR9, UR4, 0x1f, URZ ;  /* 0x0000001f04097890 */ /* 0x000fe2000fffe03f */
[----:B------:R-:W-:Y:S01]  /*16880*/  BSSY B0, `(.L_x_550) ;  /* 0x00000da000007945 */ /* 0x000fe20003800000 */
[----:B------:R-:W-:Y:S01]  /*16890*/  UMOV UR7, 0xffffffff ;  /* 0xffffffff00077882 */ /* 0x000fe20000000000 */
[----:B------:R-:W-:Y:S01]  /*168a0*/  ULDC UR6, c[0x0][0xc] ;  /* 0x0000030000067ab9 */ /* 0x000fe20000000800 */
[----:B------:R-:W-:Y:S01]  /*168b0*/  USHF.R.S32.HI UR10, URZ, 0x1f, UR9 ;  /* 0x0000001f3f0a7899 */ /* 0x000fe20008011409 */
[----:B------:R-:W-:Y:S01]  /*168c0*/  IMAD.MOV.U32 R8, RZ, RZ, 0x1 ;  /* 0x00000001ff087424 */ /* 0x000fe200078e00ff */
[----:B------:R-:W-:Y:S01]  /*168d0*/  USHF.L.U32 UR11, UR7, UR8, URZ ;  /* 0x00000008070b7299 */ /* 0x000fe2000800063f */
[----:B------:R-:W-:Y:S01]  /*168e0*/  IMAD.MOV.U32 R0, RZ, RZ, 0x1 ;  /* 0x00000001ff007424 */ /* 0x000fe200078e00ff */
[----:B------:R-:W-:Y:S01]  /*168f0*/  ULDC UR5, c[0x0][0x600] ;  /* 0x0001800000057ab9 */ /* 0x000fe20000000800 */
[----:B------:R-:W-:Y:S01]  /*16900*/  ULDC UR7, c[0x0][0x10] ;  /* 0x0000040000077ab9 */ /* 0x000fe20000000800 */
[----:B------:R-:W-:Y:S01]  /*16910*/  UMOV UR12, 0x1 ;  /* 0x00000001000c7882 */ /* 0x000fe20000000000 */
[----:B------:R-:W-:Y:S01]  /*16920*/  UIADD3 UR4, UR5, -0x1, URZ ;  /* 0xffffffff05047890 */ /* 0x000fe2000fffe03f */
[----:B------:R-:W-:Y:S01]  /*16930*/  IMAD.MOV.U32 R6, RZ, RZ, RZ ;  /* 0x000000ffff067224 */ /* 0x000fe200078e00ff */
[----:B------:R-:W-:-:S02]  /*16940*/  UIMAD.WIDE.U32 UR6, UR6, UR7, URZ ;  /* 0x00000007060672a5 */ /* 0x000fc4000f8e003f */
[----:B------:R-:W-:Y:S02]  /*16950*/  ULEA.HI UR10, UR10, UR9, URZ, 0x5 ;  /* 0x000000090a0a7291 */ /* 0x000fe4000f8f283f */
[----:B------:R-:W-:Y:S02]  /*16960*/  USHF.L.U32 UR5, UR12, UR8, URZ ;  /* 0x000000080c057299 */ /* 0x000fe4000800063f */
[----:B------:R-:W-:Y:S01]  /*16970*/  USHF.R.S32.HI UR18, URZ, 0x5, UR10 ;  /* 0x000000053f127899 */ /* 0x000fe2000801140a */
[----:B------:R-:W-:Y:S01]  /*16980*/  ULDC UR8, c[0x0][0x14] ;  /* 0x0000050000087ab9 */ /* 0x000fe20000000800 */
[----:B------:R-:W-:Y:S02]  /*16990*/  ULOP3.LUT UR21, UR40, 0x2, URZ, 0xfc, !UPT ;  /* 0x0000000228157892 */ /* 0x000fe4000f8efc3f */
[----:B------:R-:W-:Y:S02]  /*169a0*/  UIMAD.WIDE.U32 UR22, UR6, UR8, URZ ;  /* 0x00000008061672a5 */ /* 0x000fe4000f8e003f */
[----:B------:R-:W-:-:S02]  /*169b0*/  UIMAD UR13, UR7, UR8, URZ ;  /* 0x00000008070d72a4 */ /* 0x000fc4000f8e023f */
[----:B------:R-:W-:Y:S01]  /*169c0*/  ULOP3.LUT UR19, URZ, UR11, URZ, 0x33, !UPT ;  /* 0x0000000b3f137292 */ /* 0x000fe2000f8e333f */
[C---:B0-----:R-:W-:Y:S01]  /*169d0*/  IMAD.SHL.U32 R16, R9.reuse, 0x80, RZ ;  /* 0x0000008009107824 */ /* 0x041fe200078e00ff */
[----:B------:R-:W-:Y:S01]  /*169e0*/  UIADD3 UR13, UR23, UR13, URZ ;  /* 0x0000000d170d7290 */ /* 0x000fe2000fffe03f */
[----:B------:R-:W-:Y:S01]  /*169f0*/  IMAD.SHL.U32 R9, R9, 0x1000, RZ ;  /* 0x0000100009097824 */ /* 0x000fe200078e00ff */
[----:B------:R-:W-:Y:S02]  /*16a00*/  UIADD3 UR26, UR18, 0x1, URZ ;  /* 0x00000001121a7890 */ /* 0x000fe4000fffe03f */
[----:B------:R-:W-:Y:S01]  /*16a10*/  LOP3.LUT R16, R16, 0x80, RZ, 0xc0, !PT ;  /* 0x0000008010107812 */ /* 0x000fe200078ec0ff */
[----:B------:R-:W-:Y:S01]  /*16a20*/  ULDC.64 UR24, c[0x0][0x198] ;  /* 0x0000660000187ab9 */ /* 0x000fe20000000a00 */
[----:B------:R-:W-:-:S08]  /*16a30*/  LOP3.LUT R9, R9, 0x1000, RZ, 0xc0, !PT ;  /* 0x0000100009097812 */ /* 0x000fd000078ec0ff */
.L_x_561:
[----:B------:R-:W-:-:S03]  /*16a40*/  UMOV UR6, 0xffffffff ;  /* 0xffffffff00067882 */ /* 0x000fc60000000000 */
[----:B------:R-:W-:Y:S05]  /*16a50*/  BRA.DIV UR6, `(.L_x_551) ;  /* 0x00000012064c7947 */ /* 0x000fea000b800000 */
[----:B------:R-:W-:-:S13]  /*16a60*/  ELECT P6, URZ, PT ;  /* 0x00000000003f782f */ /* 0x000fda00038c0000 */
.L_x_575:
[----:B------:R-:W0:Y:S01]  /*16a70*/  LDC R2, c[0x0][0x28c] ;  /* 0x0000a300ff027b82 */ /* 0x000e220000000800 */
[----:B------:R-:W-:Y:S01]  /*16a80*/  BSSY B1, `(.L_x_552) ;  /* 0x000003a000017945 */ /* 0x000fe20003800000 */
[----:B0-----:R-:W-:-:S13]  /*16a90*/  ISETP.LT.OR P6, PT, R2, 0x1, !P6 ;  /* 0x000000010200780c */ /* 0x001fda00077c1670 */
[----:B------:R-:W-:Y:S05]  /*16aa0*/  @P6 BRA `(.L_x_553) ;  /* 0x0000000000dc6947 */ /* 0x000fea0003800000 */
[----:B------:R-:W-:Y:S01]  /*16ab0*/  LEA R2, R3, R16, 0x8 ;  /* 0x0000001003027211 */ /* 0x000fe200078e40ff */
[----:B------:R-:W-:Y:S02]  /*16ac0*/  IMAD.SHL.U32 R3, R4, 0x100, RZ ;  /* 0x0000010004037824 */ /* 0x000fe400078e00ff */
[----:B------:R-:W-:Y:S02]  /*16ad0*/  IMAD.MOV.U32 R11, RZ, RZ, RZ ;  /* 0x000000ffff0b7224 */ /* 0x000fe400078e00ff */
[----:B------:R-:W-:Y:S02]  /*16ae0*/  IMAD.U32 R13, RZ, RZ, UR26 ;  /* 0x0000001aff0d7e24 */ /* 0x000fe4000f8e00ff */
[----:B------:R-:W-:Y:S02]  /*16af0*/  IMAD.MOV.U32 R4, RZ, RZ, R0 ;  /* 0x000000ffff047224 */ /* 0x000fe400078e0000 */
[----:B------:R-:W-:-:S07]  /*16b00*/  IMAD.MOV.U32 R12, RZ, RZ, R6 ;  /* 0x000000ffff0c7224 */ /* 0x000fce00078e0006 */
.L_x_556:
[----:B------:R-:W0:Y:S01]  /*16b10*/  S2R R14, SR_CgaCtaId ;  /* 0x00000000000e7919 */ /* 0x000e220000008800 */
[----:B------:R-:W-:Y:S01]  /*16b20*/  MOV R5, 0x400 ;  /* 0x0000040000057802 */ /* 0x000fe20000000f00 */
[----:B------:R-:W1:Y:S03]  /*16b30*/  S2R R7, SR_TID.X ;  /* 0x0000000000077919 */ /* 0x000e660000002100 */
[----:B0-----:R-:W-:Y:S02]  /*16b40*/  LEA R15, R14, R5, 0x18 ;  /* 0x000000050e0f7211 */ /* 0x001fe400078ec0ff */
[----:B------:R-:W-:Y:S02]  /*16b50*/  SHF.L.U32 R14, R4, 0x1f, RZ ;  /* 0x0000001f040e7819 */ /* 0x000fe400000006ff */
[----:B------:R-:W-:Y:S02]  /*16b60*/  LEA R5, R12, R15, 0x3 ;  /* 0x0000000f0c057211 */ /* 0x000fe400078e18ff */
[----:B-1----:R-:W-:-:S02]  /*16b70*/  LOP3.LUT P1, RZ, R7, 0x7f, RZ, 0xc0, !PT ;  /* 0x0000007f07ff7812 */ /* 0x002fc4000782c0ff */
[----:B------:R-:W0:Y:S02]  /*16b80*/  SYNCS.PHASECHK.TRANS64.TRYWAIT P0, [R5+URZ+0x38], R14 ;  /* 0x0000380e050075a7 */ /* 0x000e24000800017f */
[----:B0-----:R-:W-:Y:S09]  /*16b90*/  @!P0 BRA `(.L_x_554) ;  /* 0x00000010001c8947 */ /* 0x001ff20003800000 */
.L_x_576:
[----:B0-----:R-:W0:Y:S01]  /*16ba0*/  @!P1 LDC R14, c[0x0][0x500] ;  /* 0x00014000ff0e9b82 */ /* 0x001e220000000800 */
[----:B------:R-:W-:-:S04]  /*16bb0*/  UPRMT UR6, UR21, 0x9910, URZ ;  /* 0x0000991015067896 */ /* 0x000fc8000800003f */
[----:B------:R-:W-:-:S06]  /*16bc0*/  UISETP.NE.AND UP0, UPT, UR6, 0x2, UPT ;  /* 0x000000020600788c */ /* 0x000fcc000bf05270 */
[----:B------:R-:W-:Y:S01]  /*16bd0*/  PLOP3.LUT P0, PT, PT, PT, UP0, 0x80, 0x0 ;  /* 0x000000000000781c */ /* 0x000fe20003f0f008 */
[----:B0-----:R0:W-:-:S12]  /*16be0*/  @!P1 SYNCS.ARRIVE.TRANS64 RZ, [R5+URZ], R14 ;  /* 0x0000000e05ff99a7 */ /* 0x0011d8000800003f */
[----:B------:R-:W-:Y:S05]  /*16bf0*/  @P0 BRA `(.L_x_555) ;  /* 0x0000000000040947 */ /* 0x000fea0003800000 */
[----:B------:R-:W-:Y:S01]  /*16c00*/  BPT.TRAP 0x1 ;  /* 0x000000040000795c */ /* 0x000fe20000300000 */
.L_x_555:
[C---:B------:R-:W-:Y:S01]  /*16c10*/  IMAD R7, R12.reuse, 0x4000, R15 ;  /* 0x000040000c077824 */ /* 0x040fe200078e020f */
[----:B------:R-:W-:Y:S01]  /*16c20*/  R2UR UR9, R5 ;  /* 0x00000000050972ca */ /* 0x000fe200000e0000 */
[----:B------:R-:W-:Y:S01]  /*16c30*/  VIADD R13, R13, 0xffffffff ;  /* 0xffffffff0d0d7836 */ /* 0x000fe20000000000 */
[----:B------:R-:W-:Y:S01]  /*16c40*/  UIADD3 UR6, UP0, UR24, 0xf0, URZ ;  /* 0x000000f018067890 */ /* 0x000fe2000ff1e03f */
[----:B------:R-:W-:Y:S01]  /*16c50*/  R2UR UR11, R3 ;  /* 0x00000000030b72ca */ /* 0x000fe200000e0000 */
[----:B------:R-:W-:Y:S01]  /*16c60*/  UIADD3 UR28, UP1, UR24, 0x1f0, URZ ;  /* 0x000001f0181c7890 */ /* 0x000fe2000ff3e03f */
[----:B------:R-:W-:Y:S01]  /*16c70*/  R2UR UR7, R7 ;  /* 0x00000000070772ca */ /* 0x000fe200000e0000 */
[C---:B------:R-:W-:Y:S01]  /*16c80*/  IMAD R7, R12.reuse, 0x2000, R9 ;  /* 0x000020000c077824 */ /* 0x040fe200078e0209 */
[----:B------:R-:W-:Y:S01]  /*16c90*/  R2UR UR10, R11 ;  /* 0x000000000b0a72ca */ /* 0x000fe200000e0000 */
[----:B------:R-:W-:Y:S01]  /*16ca0*/  VIADD R12, R12, 0x1 ;  /* 0x000000010c0c7836 */ /* 0x000fe20000000000 */
[----:B------:R-:W-:Y:S01]  /*16cb0*/  R2UR UR12, R10 ;  /* 0x000000000a0c72ca */ /* 0x000fe200000e0000 */
[----:B------:R-:W-:Y:S01]  /*16cc0*/  IMAD R7, R7, 0x2, R15 ;  /* 0x0000000207077824 */ /* 0x000fe200078e020f */
[----:B------:R-:W-:Y:S01]  /*16cd0*/  R2UR UR20, R2 ;  /* 0x00000000021472ca */ /* 0x000fe200000e0000 */
[----:B------:R-:W-:Y:S01]  /*16ce0*/  UIADD3.X UR29, URZ, UR25, URZ, UP1, !UPT ;  /* 0x000000193f1d7290 */ /* 0x000fe20008ffe43f */
[----:B------:R-:W-:Y:S01]  /*16cf0*/  ISETP.GT.AND P1, PT, R13, 0x1, PT ;  /* 0x000000010d00780c */ /* 0x000fe20003f24270 */
[----:B------:R-:W-:Y:S01]  /*16d00*/  UMOV UR14, 0x0 ;  /* 0x00000000000e7882 */ /* 0x000fe20000000000 */
[----:B------:R-:W-:Y:S01]  /*16d10*/  R2UR UR8, R7 ;  /* 0x00000000070872ca */ /* 0x000fe200000e0000 */
[----:B------:R-:W-:Y:S01]  /*16d20*/  UMOV UR15, 0x10000000 ;  /* 0x10000000000f7882 */ /* 0x000fe20000000000 */
[C---:B------:R-:W-:Y:S01]  /*16d30*/  ISETP.NE.AND P0, PT, R12.reuse, 0x7, PT ;  /* 0x000000070c00780c */ /* 0x040fe20003f05270 */
[----:B------:R-:W-:Y:S01]  /*16d40*/  UIADD3 UR16, UR7, 0x180, URZ ;  /* 0x0000018007107890 */ /* 0x000fe2000fffe03f */
[----:B------:R-:W-:Y:S01]  /*16d50*/  IADD3 R11, R11, 0x20, RZ ;  /* 0x000000200b0b7810 */ /* 0x000fe20007ffe0ff */
[----:B------:R-:W-:Y:S01]  /*16d60*/  UIADD3.X UR7, URZ, UR25, URZ, UP0, !UPT ;  /* 0x000000193f077290 */ /* 0x000fe200087fe43f */
[----:B0-----:R-:W-:Y:S01]  /*16d70*/  SEL R5, RZ, 0x1, P0 ;  /* 0x00000001ff057807 */ /* 0x001fe20000000000 */
[----:B------:R-:W-:Y:S01]  /*16d80*/  UMOV UR27, 0x30000 ;  /* 0x00030000001b7882 */ /* 0x000fe20000000000 */
[----:B------:R-:W-:-:S02]  /*16d90*/  SEL R12, R12, RZ, P0 ;  /* 0x000000ff0c0c7207 */ /* 0x000fc40000000000 */
[----:B------:R-:W-:-:S03]  /*16da0*/  LOP3.LUT R4, R4, R5, RZ, 0x3c, !PT ;  /* 0x0000000504047212 */ /* 0x000fc600078e3cff */
[----:B------:R-:W-:-:S03]  /*16db0*/  UIADD3 UR17, UR8, 0x1c180, URZ ;  /* 0x0001c18008117890 */ /* 0x000fc6000fffe03f */
[----:B------:R-:W-:Y:S02]  /*16dc0*/  UMOV UR8, UR16 ;  /* 0x0000001000087c82 */ /* 0x000fe40008000000 */
[----:B------:R0:W-:Y:S02]  /*16dd0*/  UTMALDG.3D [UR8], [UR6], desc[UR14] ;  /* 0x00000e08060075b4 */ /* 0x0001e40008011000 */
[----:B0-----:R-:W-:Y:S01]  /*16de0*/  UMOV UR8, UR17 ;  /* 0x0000001100087c82 */ /* 0x001fe20008000000 */
[----:B------:R-:W-:Y:S02]  /*16df0*/  UMOV UR11, UR20 ;  /* 0x00000014000b7c82 */ /* 0x000fe40008000000 */
[----:B------:R0:W-:Y:S02]  /*16e00*/  UTMALDG.3D.MULTICAST [UR8], [UR28], UR27, desc[UR14] ;  /* 0x00000e081c0073b4 */ /* 0x0001e4000801181b */
[----:B0-----:R-:W-:Y:S05]  /*16e10*/  @P1 BRA `(.L_x_556) ;  /* 0xfffffffc003c1947 */ /* 0x001fea000383ffff */
.L_x_553:
[----:B------:R-:W-:Y:S05]  /*16e20*/  BSYNC B1 ;  /* 0x0000000000017941 */ /* 0x000fea0003800000 */
.L_x_552:
[----:B------:R-:W2:Y:S01]  /*16e30*/  LDL.LU R15, [R1+0x200] ;  /* 0x00020000010f7983 */ /* 0x000ea20000300800 */
[----:B------:R-:W-:Y:S01]  /*16e40*/  LOP3.LUT P1, RZ, R8, 0xff, RZ, 0xc0, !PT ;  /* 0x000000ff08ff7812 */ /* 0x000fe2000782c0ff */
[----:B------:R-:W-:Y:S01]  /*16e50*/  VIADD R6, R6, UR18 ;  /* 0x0000001206067c36 */ /* 0x000fe20008000000 */
[----:B------:R-:W-:Y:S01]  /*16e60*/  ULDC.64 UR6, c[0x0][0x650] ;  /* 0x0001940000067ab9 */ /* 0x000fe20000000a00 */
[----:B------:R-:W3:Y:S01]  /*16e70*/  LDL.LU R14, [R1+0x204] ;  /* 0x00020400010e7983 */ /* 0x000ee20000300800 */
[----:B------:R-:W-:Y:S01]  /*16e80*/  UISETP.GE.U32.AND UP0, UPT, UR18, 0x7, UPT ;  /* 0x000000071200788c */ /* 0x000fe2000bf06070 */
[C---:B------:R-:W-:Y:S01]  /*16e90*/  IMAD.WIDE.U32 R2, R6.reuse, 0x24924925, RZ ;  /* 0x2492492506027825 */ /* 0x040fe200078e00ff */
[C---:B------:R-:W-:Y:S01]  /*16ea0*/  ISETP.GT.U32.AND P0, PT, R6.reuse, 0x6, PT ;  /* 0x000000060600780c */ /* 0x040fe20003f04070 */
[----:B------:R-:W-:Y:S01]  /*16eb0*/  BSSY B1, `(.L_x_557) ;  /* 0x0000074000017945 */ /* 0x000fe20003800000 */
[----:B------:R-:W-:Y:S01]  /*16ec0*/  MOV R10, 0xffffffff ;  /* 0xffffffff000a7802 */ /* 0x000fe20000000f00 */
[----:B------:R-:W-:Y:S01]  /*16ed0*/  IMAD.IADD R2, R6, 0x1, -R3 ;  /* 0x0000000106027824 */ /* 0x000fe200078e0a03 */
[----:B------:R-:W-:-:S03]  /*16ee0*/  PRMT R8, RZ, 0x7610, R8 ;  /* 0x00007610ff087816 */ /* 0x000fc60000000008 */
[----:B------:R-:W0:Y:S01]  /*16ef0*/  @P1 S2R R4, SR_CgaCtaId ;  /* 0x0000000000041919 */ /* 0x000e220000008800 */
[----:B------:R-:W-:Y:S02]  /*16f00*/  LEA.HI R2, R2, R3, RZ, 0x1f ;  /* 0x0000000302027211 */ /* 0x000fe400078ff8ff */
[----:B------:R-:W-:-:S04]  /*16f10*/  @P1 MOV R3, 0x400 ;  /* 0x0000040000031802 */ /* 0x000fc80000000f00 */
[----:B0-----:R-:W-:Y:S01]  /*16f20*/  @P1 LEA R3, R4, R3, 0x18 ;  /* 0x0000000304031211 */ /* 0x001fe200078ec0ff */
[----:B------:R-:W-:-:S03]  /*16f30*/  IMAD.U32 R4, RZ, RZ, UR18 ;  /* 0x00000012ff047e24 */ /* 0x000fc6000f8e00ff */
[----:B------:R0:W-:Y:S01]  /*16f40*/  @P1 SYNCS.ARRIVE.TRANS64.A1T0 RZ, [R3+URZ+0x88], RZ ;  /* 0x000088ff03ff19a7 */ /* 0x0001e2000810003f */
[----:B------:R-:W-:Y:S02]  /*16f50*/  PLOP3.LUT P1, PT, PT, PT, UP0, 0x80, 0x0 ;  /* 0x000000000000781c */ /* 0x000fe40003f2f008 */
[----:B------:R-:W-:Y:S01]  /*16f60*/  ISETP.LT.U32.AND P0, PT, R4, 0x7, P0 ;  /* 0x000000070400780c */ /* 0x000fe20000701070 */
[----:B------:R-:W-:-:S03]  /*16f70*/  IMAD.MOV.U32 R4, RZ, RZ, -0x1 ;  /* 0xffffffffff047424 */ /* 0x000fc600078e00ff */
[----:B0-----:R-:W-:-:S04]  /*16f80*/  SEL R3, RZ, 0x1, !P0 ;  /* 0x00000001ff037807 */ /* 0x001fc80004000000 */
[----:B------:R-:W-:Y:S02]  /*16f90*/  LOP3.LUT R0, R0, R3, RZ, 0x3c, !PT ;  /* 0x0000000300007212 */ /* 0x000fe400078e3cff */
[--C-:B------:R-:W-:Y:S02]  /*16fa0*/  SHF.R.U32.HI R3, RZ, 0x2, R2.reuse ;  /* 0x00000002ff037819 */ /* 0x100fe40000011602 */
[----:B------:R-:W-:Y:S02]  /*16fb0*/  PRMT R2, RZ, 0x7610, R2 ;  /* 0x00007610ff027816 */ /* 0x000fe40000000002 */
[----:B------:R-:W-:Y:S01]  /*16fc0*/  @P1 LOP3.LUT R0, R0, 0x1, R3, 0x78, !PT ;  /* 0x0000000100001812 */ /* 0x000fe200078e7803 */
[----:B------:R-:W-:Y:S02]  /*16fd0*/  IMAD R6, R3, -0x7, R6 ;  /* 0xfffffff903067824 */ /* 0x000fe400078e0206 */
[----:B------:R-:W-:Y:S01]  /*16fe0*/  IMAD.MOV.U32 R3, RZ, RZ, -0x1 ;  /* 0xffffffffff037424 */ /* 0x000fe200078e00ff */
[----:B---3--:R-:W-:-:S04]  /*16ff0*/  IADD3 R14, P0, R14, UR22, RZ ;  /* 0x000000160e0e7c10 */ /* 0x008fc8000ff1e0ff */
[----:B--2---:R-:W-:Y:S01]  /*17000*/  IADD3.X R15, R15, UR13, RZ, P0, !PT ;  /* 0x0000000d0f0f7c10 */ /* 0x004fe200087fe4ff */
[----:B------:R0:W-:Y:S01]  /*17010*/  STL [R1+0x204], R14 ;  /* 0x0002040e01007387 */ /* 0x0001e20000100800 */
[----:B------:R-:W-:-:S03]  /*17020*/  ISETP.GE.U32.AND P0, PT, R14, UR6, PT ;  /* 0x000000060e007c0c */ /* 0x000fc6000bf06070 */
[----:B------:R0:W-:Y:S01]  /*17030*/  STL [R1+0x200], R15 ;  /* 0x0002000f01007387 */ /* 0x0001e20000100800 */
[----:B------:R-:W-:-:S13]  /*17040*/  ISETP.GE.U32.AND.EX P0, PT, R15, UR7, PT, P0 ;  /* 0x000000070f007c0c */ /* 0x000fda000bf06100 */
[----:B0-----:R-:W-:Y:S05]  /*17050*/  @P0 BRA `(.L_x_558) ;  /* 0x0000000400640947 */ /* 0x001fea0003800000 */
[----:B------:R-:W0:Y:S01]  /*17060*/  S2R R7, SR_CTAID.X ;  /* 0x0000000000077919 */ /* 0x000e220000002500 */
[----:B------:R-:W-:Y:S01]  /*17070*/  ULDC UR6, c[0x0][0x150] ;  /* 0x0000540000067ab9 */ /* 0x000fe20000000800 */
[----:B------:R-:W1:Y:S01]  /*17080*/  LDC R4, c[0x0][0x144] ;  /* 0x00005100ff047b82 */ /* 0x000e620000000800 */
[----:B------:R-:W-:Y:S01]  /*17090*/  UISETP.NE.AND UP0, UPT, UR45, URZ, UPT ;  /* 0x0000003f2d00728c */ /* 0x000fe2000bf05270 */
[----:B------:R-:W2:Y:S01]  /*170a0*/  S2R R5, SR_CTAID.Y ;  /* 0x0000000000057919 */ /* 0x000ea20000002600 */
[----:B------:R-:W-:-:S04]  /*170b0*/  ULDC UR9, c[0x0][0x630] ;  /* 0x00018c0000097ab9 */ /* 0x000fc80000000800 */
[----:B------:R-:W-:Y:S01]  /*170c0*/  PLOP3.LUT P0, PT, PT, PT, UP0, 0x80, 0x0 ;  /* 0x000000000000781c */ /* 0x000fe20003f0f008 */
[----:B------:R-:W3:Y:S01]  /*170d0*/  LDC R12, c[0x0][0x148] ;  /* 0x00005200ff0c7b82 */ /* 0x000ee20000000800 */
[----:B0-----:R-:W-:Y:S02]  /*170e0*/  I2FP.F32.U32 R2, R7 ;  /* 0x0000000700027245 */ /* 0x001fe40000201000 */
[----:B--2---:R-:W-:-:S03]  /*170f0*/  I2FP.F32.U32 R3, R5 ;  /* 0x0000000500037245 */ /* 0x004fc60000201000 */
[----:B------:R-:W-:Y:S01]  /*17100*/  FMUL R2, R2, UR6 ;  /* 0x0000000602027c20 */ /* 0x000fe20008400000 */
[----:B------:R-:W-:Y:S02]  /*17110*/  ULDC UR6, c[0x0][0x154] ;  /* 0x0000550000067ab9 */ /* 0x000fe40000000800 */
[----:B------:R-:W-:Y:S01]  /*17120*/  FMUL R10, R3, UR6 ;  /* 0x00000006030a7c20 */ /* 0x000fe20008400000 */
[----:B------:R-:W-:Y:S02]  /*17130*/  ULDC.64 UR6, c[0x0][0x628] ;  /* 0x00018a0000067ab9 */ /* 0x000fe40000000a00 */
[----:B------:R-:W0:Y:S08]  /*17140*/  F2I.U32.TRUNC.NTZ R2, R2 ;  /* 0x0000000200027305 */ /* 0x000e30000020f000 */
[----:B------:R-:W2:Y:S01]  /*17150*/  F2I.U32.TRUNC.NTZ R10, R10 ;  /* 0x0000000a000a7305 */ /* 0x000ea2000020f000 */
[----:B0-----:R-:W-:-:S02]  /*17160*/  IMAD.MOV R3, RZ, RZ, -R2 ;  /* 0x000000ffff037224 */ /* 0x001fc400078e0a02 */
[----:B------:R-:W-:Y:S02]  /*17170*/  IMAD.MOV.U32 R2, RZ, RZ, R14 ;  /* 0x000000ffff027224 */ /* 0x000fe400078e000e */
[----:B-1----:R-:W-:Y:S02]  /*17180*/  IMAD R7, R4, R3, R7 ;  /* 0x0000000304077224 */ /* 0x002fe400078e0207 */
[----:B--2---:R-:W-:-:S04]  /*17190*/  IMAD.MOV R3, RZ, RZ, -R10 ;  /* 0x000000ffff037224 */ /* 0x004fc800078e0a0a */
[----:B---3--:R-:W-:Y:S01]  /*171a0*/  @P0 IMAD R7, R12, R3, R5 ;  /* 0x000000030c070224 */ /* 0x008fe200078e0205 */
[----:B------:R-:W-:Y:S01]  /*171b0*/  ISETP.NE.U32.AND P0, PT, RZ, UR6, PT ;  /* 0x00000006ff007c0c */ /* 0x000fe2000bf05070 */
[----:B------:R-:W-:-:S03]  /*171c0*/  IMAD.MOV.U32 R3, RZ, RZ, R15 ;  /* 0x000000ffff037224 */ /* 0x000fc600078e000f */
[----:B------:R-:W-:-:S13]  /*171d0*/  ISETP.NE.AND.EX P0, PT, RZ, UR7, PT, P0 ;  /* 0x00000007ff007c0c */ /* 0x000fda000bf05300 */
[----:B------:R-:W-:Y:S05]  /*171e0*/  @!P0 BRA `(.L_x_559) ;  /* 0x0000000000288947 */ /* 0x000fea0003800000 */
[----:B------:R-:W-:Y:S02]  /*171f0*/  ULDC UR8, c[0x0][0x634] ;  /* 0x00018d0000087ab9 */ /* 0x000fe40000000800 */
[----:B------:R-:W-:-:S05]  /*17200*/  IADD3 R3, P0, R14, UR8, RZ ;  /* 0x000000080e037c10 */ /* 0x000fca000ff1e0ff */
[----:B------:R-:W-:-:S04]  /*17210*/  IMAD.X R11, RZ, RZ, R15, P0 ;  /* 0x000000ffff0b7224 */ /* 0x000fc800000e060f */
[----:B------:R-:W-:-:S04]  /*17220*/  IMAD.WIDE.U32 R4, R11, UR6, RZ ;  /* 0x000000060b047c25 */ /* 0x000fc8000f8e00ff */
[----:B------:R-:W-:-:S04]  /*17230*/  IMAD.WIDE.U32 R4, P0, R3, UR7, R4 ;  /* 0x0000000703047c25 */ /* 0x000fc8000f800004 */
[----:B------:R-:W-:-:S04]  /*17240*/  IMAD.WIDE.U32 R2, R3, UR6, RZ ;  /* 0x0000000603027c25 */ /* 0x000fc8000f8e00ff */
[----:B------:R-:W-:Y:S01]  /*17250*/  IMAD.MOV.U32 R2, RZ, RZ, R5 ;  /* 0x000000ffff027224 */ /* 0x000fe200078e0005 */
[----:B------:R-:W-:Y:S02]  /*17260*/  IADD3 RZ, P1, R3, R4, RZ ;  /* 0x0000000403ff7210 */ /* 0x000fe40007f3e0ff */
[----:B------:R-:W-:-:S03]  /*17270*/  IADD3.X R3, RZ, RZ, RZ, P0, !PT ;  /* 0x000000ffff037210 */ /* 0x000fc600007fe4ff */
[----:B------:R-:W-:-:S08]  /*17280*/  IMAD.WIDE.U32.X R2, R11, UR7, R2, P1 ;  /* 0x000000070b027c25 */ /* 0x000fd000088e0402 */
.L_x_559:
[--C-:B------:R-:W-:Y:S01]  /*17290*/  SHF.R.U64 R10, R2, UR9, R3.reuse ;  /* 0x00000009020a7c19 */ /* 0x100fe20008001203 */
[----:B------:R-:W-:Y:S01]  /*172a0*/  ULDC.64 UR6, c[0x0][0x620] ;  /* 0x0001880000067ab9 */ /* 0x000fe20000000a00 */
[----:B------:R-:W-:Y:S01]  /*172b0*/  SHF.R.U32.HI R2, RZ, UR9, R3 ;  /* 0x00000009ff027c19 */ /* 0x000fe20008011603 */
[----:B------:R-:W-:Y:S01]  /*172c0*/  IMAD.MOV.U32 R3, RZ, RZ, R15 ;  /* 0x000000ffff037224 */ /* 0x000fe200078e000f */
[----:B------:R-:W-:Y:S01]  /*172d0*/  IADD3 R11, P0, RZ, -R10, RZ ;  /* 0x8000000aff0b7210 */ /* 0x000fe20007f1e0ff */
[----:B------:R-:W-:-:S04]  /*172e0*/  ULDC.64 UR8, c[0x0][0x640] ;  /* 0x0001900000087ab9 */ /* 0x000fc80000000a00 */
[----:B------:R-:W-:Y:S01]  /*172f0*/  IMAD.X R2, RZ, RZ, ~R2, P0 ;  /* 0x000000ffff027224 */ /* 0x000fe200000e0e02 */
[----:B------:R-:W-:-:S03]  /*17300*/  ISETP.NE.U32.AND P0, PT, RZ, UR8, PT ;  /* 0x00000008ff007c0c */ /* 0x000fc6000bf05070 */
[----:B------:R-:W-:Y:S01]  /*17310*/  IMAD R2, R2, UR6, RZ ;  /* 0x0000000602027c24 */ /* 0x000fe2000f8e02ff */
[----:B------:R-:W-:-:S03]  /*17320*/  ISETP.NE.AND.EX P0, PT, RZ, UR9, PT, P0 ;  /* 0x00000009ff007c0c */ /* 0x000fc6000bf05300 */
[----:B------:R-:W-:Y:S02]  /*17330*/  IMAD R5, R11, UR7, R2 ;  /* 0x000000070b057c24 */ /* 0x000fe4000f8e0202 */
[----:B------:R-:W-:-:S04]  /*17340*/  IMAD.MOV.U32 R2, RZ, RZ, R14 ;  /* 0x000000ffff027224 */ /* 0x000fc800078e000e */
[----:B------:R-:W-:Y:S01]  /*17350*/  IMAD.WIDE.U32 R2, R11, UR6, R2 ;  /* 0x000000060b027c25 */ /* 0x000fe2000f8e0002 */
[----:B------:R-:W-:-:S03]  /*17360*/  ULDC UR6, c[0x0][0x618] ;  /* 0x0001860000067ab9 */ /* 0x000fc60000000800 */
[----:B------:R-:W-:-:S05]  /*17370*/  IMAD.IADD R3, R3, 0x1, R5 ;  /* 0x0000000103037824 */ /* 0x000fca00078e0205 */
[--C-:B------:R-:W-:Y:S02]  /*17380*/  SHF.R.U64 R11, R2, UR6, R3.reuse ;  /* 0x00000006020b7c19 */ /* 0x100fe40008001203 */
[----:B------:R-:W-:Y:S01]  /*17390*/  SHF.R.U32.HI R2, RZ, UR6, R3 ;  /* 0x00000006ff027c19 */ /* 0x000fe20008011603 */
[----:B------:R-:W-:-:S03]  /*173a0*/  ULDC UR6, c[0x0][0x608] ;  /* 0x0001820000067ab9 */ /* 0x000fc60000000800 */
[--C-:B------:R-:W-:Y:S02]  /*173b0*/  SHF.R.U32.HI R3, RZ, UR6, R2.reuse ;  /* 0x00000006ff037c19 */ /* 0x100fe40008011602 */
[----:B------:R-:W-:Y:S01]  /*173c0*/  SHF.R.U64 R12, R11, UR6, R2 ;  /* 0x000000060b0c7c19 */ /* 0x000fe20008001202 */
[----:B------:R-:W-:Y:S02]  /*173d0*/  ULDC UR6, c[0x0][0x658] ;  /* 0x0001960000067ab9 */ /* 0x000fe40000000800 */
[--C-:B------:R-:W-:Y:S02]  /*173e0*/  SHF.R.U32.HI R14, RZ, UR6, R3.reuse ;  /* 0x00000006ff0e7c19 */ /* 0x100fe40008011603 */
[----:B------:R-:W-:-:S03]  /*173f0*/  SHF.R.U64 R13, R12, UR6, R3 ;  /* 0x000000060c0d7c19 */ /* 0x000fc60008001203 */
[----:B------:R-:W-:Y:S01]  /*17400*/  IMAD.MOV.U32 R3, RZ, RZ, R14 ;  /* 0x000000ffff037224 */ /* 0x000fe200078e000e */
[----:B------:R-:W-:Y:S01]  /*17410*/  MOV R2, R13 ;  /* 0x0000000d00027202 */ /* 0x000fe20000000f00 */
[----:B------:R-:W-:Y:S06]  /*17420*/  @!P0 BRA `(.L_x_560) ;  /* 0x0000000000288947 */ /* 0x000fec0003800000 */
[----:B------:R-:W-:Y:S02]  /*17430*/  ULDC UR6, c[0x0][0x64c] ;  /* 0x0001930000067ab9 */ /* 0x000fe40000000800 */
[----:B------:R-:W-:-:S05]  /*17440*/  IADD3 R3, P0, R13, UR6, RZ ;  /* 0x000000060d037c10 */ /* 0x000fca000ff1e0ff */
[----:B------:R-:W-:-:S04]  /*17450*/  IMAD.X R14, RZ, RZ, R14, P0 ;  /* 0x000000ffff0e7224 */ /* 0x000fc800000e060e */
[----:B------:R-:W-:-:S04]  /*17460*/  IMAD.WIDE.U32 R4, R14, UR8, RZ ;  /* 0x000000080e047c25 */ /* 0x000fc8000f8e00ff */
[----:B------:R-:W-:-:S04]  /*17470*/  IMAD.WIDE.U32 R4, P0, R3, UR9, R4 ;  /* 0x0000000903047c25 */ /* 0x000fc8000f800004 */
[----:B------:R-:W-:-:S04]  /*17480*/  IMAD.WIDE.U32 R2, R3, UR8, RZ ;  /* 0x0000000803027c25 */ /* 0x000fc8000f8e00ff */
[----:B------:R-:W-:Y:S01]  /*17490*/  IMAD.MOV.U32 R2, RZ, RZ, R5 ;  /* 0x000000ffff027224 */ /* 0x000fe200078e0005 */
[----:B------:R-:W-:Y:S01]  /*174a0*/  IADD3 RZ, P1, R3, R4, RZ ;  /* 0x0000000403ff7210 */ /* 0x000fe20007f3e0ff */
[----:B------:R-:W-:-:S04]  /*174b0*/  IMAD.X R3, RZ, RZ, RZ, P0 ;  /* 0x000000ffff037224 */ /* 0x000fc800000e06ff */
[----:B------:R-:W-:-:S08]  /*174c0*/  IMAD.WIDE.U32.X R2, R14, UR9, R2, P1 ;  /* 0x000000090e027c25 */ /* 0x000fd000088e0402 */
.L_x_560:
[----:B------:R-:W-:Y:S01]  /*174d0*/  ULDC UR6, c[0x0][0x648] ;  /* 0x0001920000067ab9 */ /* 0x000fe20000000800 */
[----:B------:R-:W-:Y:S01]  /*174e0*/  LOP3.LUT R12, R12, UR19, RZ, 0xc0, !PT ;  /* 0x000000130c0c7c12 */ /* 0x000fe2000f8ec0ff */
[----:B------:R-:W-:Y:S01]  /*174f0*/  UISETP.NE.AND UP0, UPT, UR45, URZ, UPT ;  /* 0x0000003f2d00728c */ /* 0x000fe2000bf05270 */
[----:B------:R-:W-:Y:S01]  /*17500*/  SHF.R.U64 R3, R2, UR6, R3 ;  /* 0x0000000602037c19 */ /* 0x000fe20008001203 */
[----:B------:R-:W-:Y:S01]  /*17510*/  ULDC UR6, c[0x0][0x638] ;  /* 0x00018e0000067ab9 */ /* 0x000fe20000000800 */
[----:B------:R-:W-:-:S03]  /*17520*/  LOP3.LUT R4, R11, UR4, RZ, 0xc0, !PT ;  /* 0x000000040b047c12 */ /* 0x000fc6000f8ec0ff */
[----:B------:R-:W-:Y:S01]  /*17530*/  IMAD.MOV R2, RZ, RZ, -R3 ;  /* 0x000000ffff027224 */ /* 0x000fe200078e0a03 */
[----:B------:R-:W-:Y:S01]  /*17540*/  PLOP3.LUT P0, PT, PT, PT, UP0, 0x40, 0x0 ;  /* 0x000000000000781c */ /* 0x000fe20003f0e808 */
[----:B------:R-:W-:Y:S01]  /*17550*/  IMAD R12, R3, UR5, R12 ;  /* 0x00000005030c7c24 */ /* 0x000fe2000f8e020c */
[----:B------:R-:W-:Y:S01]  /*17560*/  PLOP3.LUT P1, PT, PT, PT, UP0, 0x40, 0x0 ;  /* 0x000000000000781c */ /* 0x000fe20003f2e808 */
[----:B------:R-:W-:Y:S01]  /*17570*/  IMAD R13, R2, UR6, R13 ;  /* 0x00000006020d7c24 */ /* 0x000fe2000f8e020d */
[----:B------:R-:W-:Y:S01]  /*17580*/  ULDC UR6, c[0x0][0x610] ;  /* 0x0001840000067ab9 */ /* 0x000fe20000000800 */
[----:B------:R-:W-:Y:S01]  /*17590*/  MOV R2, 0x1 ;  /* 0x0000000100027802 */ /* 0x000fe20000000f00 */
[----:B------:R-:W-:Y:S01]  /*175a0*/  IMAD R7, R12, UR6, R7 ;  /* 0x000000060c077c24 */ /* 0x000fe2000f8e0207 */
[----:B------:R-:W-:Y:S02]  /*175b0*/  ULDC UR6, c[0x0][0x600] ;  /* 0x0001800000067ab9 */ /* 0x000fe40000000800 */
[----:B------:R-:W-:-:S05]  /*175c0*/  IMAD R4, R13, UR6, R4 ;  /* 0x000000060d047c24 */ /* 0x000fca000f8e0204 */
[----:B------:R-:W-:Y:S02]  /*175d0*/  SEL R3, R4, R7, P0 ;  /* 0x0000000704037207 */ /* 0x000fe40000000000 */
[----:B------:R-:W-:-:S07]  /*175e0*/  SEL R4, R7, R4, P1 ;  /* 0x0000000407047207 */ /* 0x000fce0000800000 */
.L_x_558:
[----:B------:R-:W-:Y:S05]  /*175f0*/  BSYNC B1 ;  /* 0x0000000000017941 */ /* 0x000fea0003800000 */
.L_x_557:
[----:B------:R-:W-:-:S13]  /*17600*/  LOP3.LUT P0, RZ, R2, 0xff, RZ, 0xc0, !PT ;  /* 0x000000ff02ff7812 */ /* 0x000fda000780c0ff */
[----:B------:R-:W-:Y:S05]  /*17610*/  @P0 BRA `(.L_x_561) ;  /* 0xfffffff400080947 */ /* 0x000fea000383ffff */
[----:B------:R-:W-:Y:S05]  /*17620*/  BSYNC B0 ;  /* 0x0000000000007941 */ /* 0x000fea0003800000 */
.L_x_550:
[----:B------:R-:W-:-:S03]  /*17630*/  UMOV UR6, 0xffffffff ;  /* 0xffffffff00067882 */ /* 0x000fc60000000000 */
[----:B------:R-:W-:Y:S05]  /*17640*/  BRA.DIV UR6, `(.L_x_562) ;  /* 0x0000000606847947 */ /* 0x000fea000b800000 */
[----:B------:R-:W-:-:S13]  /*17650*/  ELECT P6, URZ, PT ;  /* 0x00000000003f782f */ /* 0x000fda00038c0000 */
.L_x_579:
[----:B------:R-:W-:Y:S04]  /*17660*/  BSSY B0, `(.L_x_563) ;  /* 0x0000047000007945 */ /* 0x000fe80003800000 */
[----:B------:R-:W-:Y:S05]  /*17670*/  @!P6 BRA `(.L_x_564) ;  /* 0x000000040014e947 */ /* 0x000fea0003800000 */
[----:B------:R-:W-:-:S04]  /*17680*/  ULOP3.LUT UR6, UR40, 0x2, URZ, 0xfc, !UPT ;  /* 0x0000000228067892 */ /* 0x000fc8000f8efc3f */
[----:B------:R-:W-:-:S06]  /*17690*/  UISETP.NE.AND UP0, UPT, UR6, 0x3, UPT ;  /* 0x000000030600788c */ /* 0x000fcc000bf05270 */
[----:B------:R-:W-:-:S13]  /*176a0*/  PLOP3.LUT P0, PT, PT, PT, UP0, 0x80, 0x0 ;  /* 0x000000000000781c */ /* 0x000fda0003f0f008 */
[----:B------:R-:W-:Y:S05]  /*176b0*/  @!P0 BRA `(.L_x_565) ;  /* 0x0000000000048947 */ /* 0x000fea0003800000 */
[----:B------:R-:W-:Y:S01]  /*176c0*/  BPT.TRAP 0x1 ;  /* 0x000000040000795c */ /* 0x000fe20000300000 */
.L_x_565:
[----:B------:R-:W0:Y:S01]  /*176d0*/  S2R R3, SR_CgaCtaId ;  /* 0x0000000000037919 */ /* 0x000e220000008800 */
[----:B------:R-:W-:-:S04]  /*176e0*/  MOV R2, 0x400 ;  /* 0x0000040000027802 */ /* 0x000fc80000000f00 */
[----:B0-----:R-:W-:Y:S02]  /*176f0*/  LEA R3, R3, R2, 0x18 ;  /* 0x0000000203037211 */ /* 0x001fe400078ec0ff */
[----:B------:R-:W-:-:S03]  /*17700*/  SHF.L.U32 R2, R0, 0x1f, RZ ;  /* 0x0000001f00027819 */ /* 0x000fc600000006ff */
[----:B------:R-:W-:-:S04]  /*17710*/  VIADD R3, R3, 0x38 ;  /* 0x0000003803037836 */ /* 0x000fc80000000000 */
[----:B------:R-:W-:-:S04]  /*17720*/  IMAD R5, R6, 0x8, R3 ;  /* 0x0000000806057824 */ /* 0x000fc800078e0203 */
[----:B------:R-:W0:Y:S02]  /*17730*/  SYNCS.PHASECHK.TRANS64.TRYWAIT P0, [R5+URZ], R2 ;  /* 0x00000002050075a7 */ /* 0x000e24000800017f */
[----:B0-----:R-:W-:Y:S05]  /*17740*/  @!P0 BRA `(.L_x_566) ;  /* 0x0000000400648947 */ /* 0x001fea0003800000 */
.L_x_580:
[----:B------:R-:W-:-:S05]  /*17750*/  VIADD R6, R6, 0x1 ;  /* 0x0000000106067836 */ /* 0x000fca0000000000 */
[----:B------:R-:W-:-:S04]  /*17760*/  ISETP.NE.AND P0, PT, R6, 0x7, PT ;  /* 0x000000070600780c */ /* 0x000fc80003f05270 */
[----:B0-----:R-:W-:Y:S02]  /*17770*/  SEL R5, RZ, 0x1, P0 ;  /* 0x00000001ff057807 */ /* 0x001fe40000000000 */
[----:B------:R-:W-:Y:S02]  /*17780*/  SEL R6, R6, RZ, P0 ;  /* 0x000000ff06067207 */ /* 0x000fe40000000000 */
[----:B------:R-:W-:-:S03]  /*17790*/  LOP3.LUT R5, R0, R5, RZ, 0x3c, !PT ;  /* 0x0000000500057212 */ /* 0x000fc600078e3cff */
[----:B------:R-:W-:Y:S01]  /*177a0*/  IMAD R7, R6, 0x8, R3 ;  /* 0x0000000806077824 */ /* 0x000fe200078e0203 */
[----:B------:R-:W-:-:S04]  /*177b0*/  SHF.L.U32 R0, R5, 0x1f, RZ ;  /* 0x0000001f05007819 */ /* 0x000fc800000006ff */
[----:B------:R-:W0:Y:S02]  /*177c0*/  SYNCS.PHASECHK.TRANS64.TRYWAIT P0, [R7+URZ], R0 ;  /* 0x00000000070075a7 */ /* 0x000e24000800017f */
[----:B0-----:R-:W-:Y:S05]  /*177d0*/  @!P0 BRA `(.L_x_567) ;  /* 0x0000000400548947 */ /* 0x001fea0003800000 */
.L_x_581:
[----:B0-----:R-:W-:-:S05]  /*177e0*/  VIADD R0, R6, 0x1 ;  /* 0x0000000106007836 */ /* 0x001fca0000000000 */
[----:B------:R-:W-:-:S04]  /*177f0*/  ISETP.NE.AND P0, PT, R0, 0x7, PT ;  /* 0x000000070000780c */ /* 0x000fc80003f05270 */
[----:B------:R-:W-:Y:S02]  /*17800*/  SEL R2, RZ, 0x1, P0 ;  /* 0x00000001ff027807 */ /* 0x000fe40000000000 */
[----:B------:R-:W-:Y:S02]  /*17810*/  SEL R4, R0, RZ, P0 ;  /* 0x000000ff00047207 */ /* 0x000fe40000000000 */
[----:B------:R-:W-:Y:S02]  /*17820*/  LOP3.LUT R5, R5, R2, RZ, 0x3c, !PT ;  /* 0x0000000205057212 */ /* 0x000fe400078e3cff */
[----:B------:R-:W-:Y:S02]  /*17830*/  LEA R7, R4, R3, 0x3 ;  /* 0x0000000304077211 */ /* 0x000fe400078e18ff */
[----:B------:R-:W-:-:S04]  /*17840*/  SHF.L.U32 R0, R5, 0x1f, RZ ;  /* 0x0000001f05007819 */ /* 0x000fc800000006ff */
[----:B------:R-:W0:Y:S02]  /*17850*/  SYNCS.PHASECHK.TRANS64.TRYWAIT P0, [R7+URZ], R0 ;  /* 0x00000000070075a7 */ /* 0x000e24000800017f */
[----:B0-----:R-:W-:Y:S05]  /*17860*/  @!P0 BRA `(.L_x_568) ;  /* 0x0000000400448947 */ /* 0x001fea0003800000 */
.L_x_582:
[----:B0-----:R-:W-:-:S05]  /*17870*/  VIADD R0, R4, 0x1 ;  /* 0x0000000104007836 */ /* 0x001fca0000000000 */
[----:B------:R-:W-:-:S04]  /*17880*/  ISETP.NE.AND P0, PT, R0, 0x7, PT ;  /* 0x000000070000780c */ /* 0x000fc80003f05270 */
[----:B------:R-:W-:Y:S02]  /*17890*/  SEL R2, RZ, 0x1, P0 ;  /* 0x00000001ff027807 */ /* 0x000fe40000000000 */
[----:B------:R-:W-:Y:S02]  /*178a0*/  SEL R4, R0, RZ, P0 ;  /* 0x000000ff00047207 */ /* 0x000fe40000000000 */
[----:B------:R-:W-:-:S03]  /*178b0*/  LOP3.LUT R5, R5, R2, RZ, 0x3c, !PT ;  /* 0x0000000205057212 */ /* 0x000fc600078e3cff */
[----:B------:R-:W-:Y:S01]  /*178c0*/  IMAD R7, R4, 0x8, R3 ;  /* 0x0000000804077824 */ /* 0x000fe200078e0203 */
[----:B------:R-:W-:-:S04]  /*178d0*/  SHF.L.U32 R0, R5, 0x1f, RZ ;  /* 0x0000001f05007819 */ /* 0x000fc800000006ff */
[----:B------:R-:W0:Y:S02]  /*178e0*/  SYNCS.PHASECHK.TRANS64.TRYWAIT P0, [R7+URZ], R0 ;  /* 0x00000000070075a7 */ /* 0x000e24000800017f */
[----:B0-----:R-:W-:Y:S05]  /*178f0*/  @!P0 BRA `(.L_x_569) ;  /* 0x0000000400348947 */ /* 0x001fea0003800000 */
.L_x_583:
        /* <DEDUP_REMOVED lines=9> */
.L_x_584:
        /* <DEDUP_REMOVED lines=9> */
.L_x_585:
[----:B0-----:R-:W-:-:S05]  /*17a20*/  VIADD R0, R4, 0x1 ;  /* 0x0000000104007836 */ /* 0x001fca0000000000 */
[----:B------:R-:W-:-:S04]  /*17a30*/  ISETP.NE.AND P0, PT, R0, 0x7, PT ;  /* 0x000000070000780c */ /* 0x000fc80003f05270 */
[----:B------:R-:W-:Y:S02]  /*17a40*/  SEL R2, RZ, 0x1, P0 ;  /* 0x00000001ff027807 */ /* 0x000fe40000000000 */
[----:B------:R-:W-:Y:S02]  /*17a50*/  SEL R0, R0, RZ, P0 ;  /* 0x000000ff00007207 */ /* 0x000fe40000000000 */
[----:B------:R-:W-:-:S03]  /*17a60*/  LOP3.LUT R2, R5, R2, RZ, 0x3c, !PT ;  /* 0x0000000205027212 */ /* 0x000fc600078e3cff */
[----:B------:R-:W-:Y:S01]  /*17a70*/  IMAD R3, R0, 0x8, R3 ;  /* 0x0000000800037824 */ /* 0x000fe200078e0203 */
[----:B------:R-:W-:-:S07]  /*17a80*/  SHF.L.U32 R0, R2, 0x1f, RZ ;  /* 0x0000001f02007819 */ /* 0x000fce00000006ff */
.L_x_572:
[----:B0-----:R0:W1:Y:S02]  /*17a90*/  SYNCS.PHASECHK.TRANS64.TRYWAIT P0, [R3+URZ], R0 ;  /* 0x00000000030075a7 */ /* 0x001064000800017f */
[----:B-1----:R-:W-:Y:S05]  /*17aa0*/  @!P0 NANOSLEEP.SYNCS 0x989680 ;  /* 0x009896800000895d */ /* 0x002fea0003900000 */
[----:B------:R-:W1:Y:S02]  /*17ab0*/  @!P0 SYNCS.PHASECHK.TRANS64 P0, [R3+URZ], R0 ;  /* 0x00000000030085a7 */ /* 0x000e64000800007f */
[----:B-1----:R-:W-:Y:S05]  /*17ac0*/  @!P0 BRA `(.L_x_572) ;  /* 0xfffffffc00f08947 */ /* 0x002fea000383ffff */
.L_x_564:
[----:B------:R-:W-:Y:S05]  /*17ad0*/  BSYNC B0 ;  /* 0x0000000000007941 */ /* 0x000fea0003800000 */
.L_x_563:
[----:B------:R-:W-:Y:S05]  /*17ae0*/  EXIT ;  /* 0x000000000000794d */ /* 0x000fea0003800000 */
.L_x_21:
[----:B-1----:R1:W2:Y:S02]  /*17af0*/  SYNCS.PHASECHK.TRANS64.TRYWAIT P1, [R4+URZ], R3 ;  /* 0x00000003040075a7 */ /* 0x0022a4000802017f */
[----:B--2---:R-:W-:Y:S05]  /*17b00*/  @!P1 NANOSLEEP.SYNCS 0x989680 ;  /* 0x009896800000995d */ /* 0x004fea0003900000 */
[----:B------:R-:W2:Y:S02]  /*17b10*/  @!P1 SYNCS.PHASECHK.TRANS64 P1, [R4+URZ], R3 ;  /* 0x00000003040095a7 */ /* 0x000ea4000802007f */
[----:B--2---:R-:W-:Y:S05]  /*17b20*/  @!P1 BRA `(.L_x_21) ;  /* 0xfffffffc00f09947 */ /* 0x004fea000383ffff */
[----:B------:R-:W-:Y:S05]  /*17b30*/  BRA `(.L_x_20) ;  /* 0xfffffe9c00087947 */ /* 0x000fea000383ffff */
.L_x_26:
[----:B-1----:R1:W2:Y:S02]  /*17b40*/  SYNCS.PHASECHK.TRANS64.TRYWAIT P1, [R5+URZ], R6 ;  /* 0x00000006050075a7 */ /* 0x0022a4000802017f */
[----:B--2---:R-:W-:Y:S05]  /*17b50*/  @!P1 NANOSLEEP.SYNCS 0x989680 ;  /* 0x009896800000995d */ /* 0x004fea0003900000 */
[----:B------:R-:W2:Y:S02]  /*17b60*/  @!P1 SYNCS.PHASECHK.TRANS64 P1, [R5+URZ], R6 ;  /* 0x00000006050095a7 */ /* 0x000ea4000802007f */
[----:B--2---:R-:W-:Y:S05]  /*17b70*/  @!P1 BRA `(.L_x_26) ;  /* 0xfffffffc00f09947 */ /* 0x004fea000383ffff */
[----:B------:R-:W-:Y:S05]  /*17b80*/  BRA `(.L_x_25) ;  /* 0xfffffeb000687947 */ /* 0x000fea000383ffff */
.L_x_551:
[----:B------:R-:W-:Y:S01]  /*17b90*/  BSSY B1, `(.L_x_573) ;  /* 0x0000006000017945 */ /* 0x000fe20003800000 */
[----:B------:R-:W-:-:S07]  /*17ba0*/  IMAD.MOV.U32 R15, RZ, RZ, -0x1 ;  /* 0xffffffffff0f7424 */ /* 0x000fce00078e00ff */
[----:B------:R-:W-:Y:S05]  /*17bb0*/  WARPSYNC.COLLECTIVE R15, `(.L_x_574) ;  /* 0x000000000f0c7348 */ /* 0x000fea0003c00000 */
[----:B------:R-:W-:Y:S02]  /*17bc0*/  ELECT P6, UR62, PT ;  /* 0x00000000003e782f */ /* 0x000fe400038c0000 */
[----:B------:R-:W-:Y:S01]  /*17bd0*/  MOV R14, UR62 ;  /* 0x0000003e000e7c02 */ /* 0x000fe20008000f00 */
[----:B------:R-:W-:Y:S10]  /*17be0*/  ENDCOLLECTIVE ;  /* 0x000000000000791b */ /* 0x000ff40003800000 */
.L_x_574:
[----:B------:R-:W-:Y:S05]  /*17bf0*/  BSYNC B1 ;  /* 0x0000000000017941 */ /* 0x000fea0003800000 */
.L_x_573:
[----:B------:R-:W-:Y:S05]  /*17c00*/  BRA `(.L_x_575) ;  /* 0xffffffec00987947 */ /* 0x000fea000383ffff */
.L_x_554:
[----:B0-----:R0:W1:Y:S02]  /*17c10*/  SYNCS.PHASECHK.TRANS64.TRYWAIT P0, [R5+URZ+0x38], R14 ;  /* 0x0000380e050075a7 */ /* 0x001064000800017f */
[----:B-1----:R-:W-:Y:S05]  /*17c20*/  @!P0 NANOSLEEP.SYNCS 0x989680 ;  /* 0x009896800000895d */ /* 0x002fea0003900000 */
[----:B------:R-:W1:Y:S02]  /*17c30*/  @!P0 SYNCS.PHASECHK.TRANS64 P0, [R5+URZ+0x38], R14 ;  /* 0x0000380e050085a7 */ /* 0x000e64000800007f */
[----:B-1----:R-:W-:Y:S05]  /*17c40*/  @!P0 BRA `(.L_x_554) ;  /* 0xfffffffc00f08947 */ /* 0x002fea000383ffff */
[----:B------:R-:W-:Y:S05]  /*17c50*/  BRA `(.L_x_576) ;  /* 0xffffffec00d07947 */ /* 0x000fea000383ffff */
.L_x_562:
[----:B------:R-:W-:Y:S01]  /*17c60*/  BSSY B0, `(.L_x_577) ;  /* 0x0000006000007945 */ /* 0x000fe20003800000 */
[----:B------:R-:W-:-:S07]  /*17c70*/  IMAD.MOV.U32 R15, RZ, RZ, -0x1 ;  /* 0xffffffffff0f7424 */ /* 0x000fce00078e00ff */
[----:B------:R-:W-:Y:S05]  /*17c80*/  WARPSYNC.COLLECTIVE R15, `(.L_x_578) ;  /* 0x000000000f0c7348 */ /* 0x000fea0003c00000 */
[----:B------:R-:W-:Y:S02]  /*17c90*/  ELECT P6, UR62, PT ;  /* 0x00000000003e782f */ /* 0x000fe400038c0000 */
[----:B------:R-:W-:Y:S01]  /*17ca0*/  MOV R14, UR62 ;  /* 0x0000003e000e7c02 */ /* 0x000fe20008000f00 */
[----:B------:R-:W-:Y:S10]  /*17cb0*/  ENDCOLLECTIVE ;  /* 0x000000000000791b */ /* 0x000ff40003800000 */
.L_x_578:
[----:B------:R-:W-:Y:S05]  /*17cc0*/  BSYNC B0 ;  /* 0x0000000000007941 */ /* 0x000fea0003800000 */
.L_x_577:
[----:B------:R-:W-:Y:S05]  /*17cd0*/  BRA `(.L_x_579) ;  /* 0xfffffff800607947 */ /* 0x000fea000383ffff */
.L_x_566:
[----:B0-----:R0:W1:Y:S02]  /*17ce0*/  SYNCS.PHASECHK.TRANS64.TRYWAIT P0, [R5+URZ], R2 ;  /* 0x00000002050075a7 */ /* 0x001064000800017f */
[----:B-1----:R-:W-:Y:S05]  /*17cf0*/  @!P0 NANOSLEEP.SYNCS 0x989680 ;  /* 0x009896800000895d */ /* 0x002fea0003900000 */
[----:B------:R-:W1:Y:S02]  /*17d00*/  @!P0 SYNCS.PHASECHK.TRANS64 P0, [R5+URZ], R2 ;  /* 0x00000002050085a7 */ /* 0x000e64000800007f */
[----:B-1----:R-:W-:Y:S05]  /*17d10*/  @!P0 BRA `(.L_x_566) ;  /* 0xfffffffc00f08947 */ /* 0x002fea000383ffff */
[----:B------:R-:W-:Y:S05]  /*17d20*/  BRA `(.L_x_580) ;  /* 0xfffffff800887947 */ /* 0x000fea000383ffff */
.L_x_567:
[----:B0-----:R0:W1:Y:S02]  /*17d30*/  SYNCS.PHASECHK.TRANS64.TRYWAIT P0, [R7+URZ], R0 ;  /* 0x00000000070075a7 */ /* 0x001064000800017f */
[----:B-1----:R-:W-:Y:S05]  /*17d40*/  @!P0 NANOSLEEP.SYNCS 0x989680 ;  /* 0x009896800000895d */ /* 0x002fea0003900000 */
[----:B------:R-:W1:Y:S02]  /*17d50*/  @!P0 SYNCS.PHASECHK.TRANS64 P0, [R7+URZ], R0 ;  /* 0x00000000070085a7 */ /* 0x000e64000800007f */
[----:B-1----:R-:W-:Y:S05]  /*17d60*/  @!P0 BRA `(.L_x_567) ;  /* 0xfffffffc00f08947 */ /* 0x002fea000383ffff */
[----:B------:R-:W-:Y:S05]  /*17d70*/  BRA `(.L_x_581) ;  /* 0xfffffff800987947 */ /* 0x000fea000383ffff */
.L_x_568:
[----:B0-----:R0:W1:Y:S02]  /*17d80*/  SYNCS.PHASECHK.TRANS64.TRYWAIT P0, [R7+URZ], R0 ;  /* 0x00000000070075a7 */ /* 0x001064000800017f */
[----:B-1----:R-:W-:Y:S05]  /*17d90*/  @!P0 NANOSLEEP.SYNCS 0x989680 ;  /* 0x009896800000895d */ /* 0x002fea0003900000 */
[----:B------:R-:W1:Y:S02]  /*17da0*/  @!P0 SYNCS.PHASECHK.TRANS64 P0, [R7+URZ], R0 ;  /* 0x00000000070085a7 */ /* 0x000e64000800007f */
[----:B-1----:R-:W-:Y:S05]  /*17db0*/  @!P0 BRA `(.L_x_568) ;  /* 0xfffffffc00f08947 */ /* 0x002fea000383ffff */
[----:B------:R-:W-:Y:S05]  /*17dc0*/  BRA `(.L_x_582) ;  /* 0xfffffff800a87947 */ /* 0x000fea000383ffff */
.L_x_569:
[----:B0-----:R0:W1:Y:S02]  /*17dd0*/  SYNCS.PHASECHK.TRANS64.TRYWAIT P0, [R7+URZ], R0 ;  /* 0x00000000070075a7 */ /* 0x001064000800017f */
[----:B-1----:R-:W-:Y:S05]  /*17de0*/  @!P0 NANOSLEEP.SYNCS 0x989680 ;  /* 0x009896800000895d */ /* 0x002fea0003900000 */
[----:B------:R-:W1:Y:S02]  /*17df0*/  @!P0 SYNCS.PHASECHK.TRANS64 P0, [R7+URZ], R0 ;  /* 0x00000000070085a7 */ /* 0x000e64000800007f */
[----:B-1----:R-:W-:Y:S05]  /*17e00*/  @!P0 BRA `(.L_x_569) ;  /* 0xfffffffc00f08947 */ /* 0x002fea000383ffff */
[----:B------:R-:W-:Y:S05]  /*17e10*/  BRA `(.L_x_583) ;  /* 0xfffffff800b87947 */ /* 0x000fea000383ffff */
.L_x_570:
[----:B0-----:R0:W1:Y:S02]  /*17e20*/  SYNCS.PHASECHK.TRANS64.TRYWAIT P0, [R7+URZ], R0 ;  /* 0x00000000070075a7 */ /* 0x001064000800017f */
[----:B-1----:R-:W-:Y:S05]  /*17e30*/  @!P0 NANOSLEEP.SYNCS 0x989680 ;  /* 0x009896800000895d */ /* 0x002fea0003900000 */
[----:B------:R-:W1:Y:S02]  /*17e40*/  @!P0 SYNCS.PHASECHK.TRANS64 P0, [R7+URZ], R0 ;  /* 0x00000000070085a7 */ /* 0x000e64000800007f */
[----:B-1----:R-:W-:Y:S05]  /*17e50*/  @!P0 BRA `(.L_x_570) ;  /* 0xfffffffc00f08947 */ /* 0x002fea000383ffff */
[----:B------:R-:W-:Y:S05]  /*17e60*/  BRA `(.L_x_584) ;  /* 0xfffffff800c87947 */ /* 0x000fea000383ffff */
.L_x_571:
[----:B0-----:R0:W1:Y:S02]  /*17e70*/  SYNCS.PHASECHK.TRANS64.TRYWAIT P0, [R7+URZ], R0 ;  /* 0x00000000070075a7 */ /* 0x001064000800017f */
[----:B-1----:R-:W-:Y:S05]  /*17e80*/  @!P0 NANOSLEEP.SYNCS 0x989680 ;  /* 0x009896800000895d */ /* 0x002fea0003900000 */
[----:B------:R-:W1:Y:S02]  /*17e90*/  @!P0 SYNCS.PHASECHK.TRANS64 P0, [R7+URZ], R0 ;  /* 0x00000000070085a7 */ /* 0x000e64000800007f */
[----:B-1----:R-:W-:Y:S05]  /*17ea0*/  @!P0 BRA `(.L_x_571) ;  /* 0xfffffffc00f08947 */ /* 0x002fea000383ffff */
[----:B------:R-:W-:Y:S05]  /*17eb0*/  BRA `(.L_x_585) ;  /* 0xfffffff800d87947 */ /* 0x000fea000383ffff */
.L_x_586:
[----:B------:R-:W-:-:S00]  /*17ec0*/  BRA `(.L_x_586) ;  /* 0xfffffffc00fc7947 */ /* 0x000fc0000383ffff */
[----:B------:R-:W-:-:S00]  /*17ed0*/  NOP ;  /* 0x0000000000007918 */ /* 0x000fc00000000000 */
        /* <DEDUP_REMOVED lines=10> */
.L_x_587:


//--------------------- .nv.global.init           --------------------------
	.section	.nv.global.init,"aw",@progbits
.nv.global.init:
	.type		$str$22,@object
	.size		$str$22,($str$23 - $str$22)
$str$22:
        /*0000*/ 	.byte	0x6b, 0x5f, 0x74, 0x69, 0x6c, 0x65, 0x5f, 0x63, 0x6f, 0x75, 0x6e, 0x74, 0x20, 0x3e, 0x3d, 0x20
        /*0010*/ 	.byte	0x31, 0x00
	.type		$str$23,@object
	.size		$str$23,(__unnamed_1 - $str$23)
$str$23:
        /*0012*/ 	.byte	0x2f, 0x74, 0x6d, 0x70, 0x2f, 0x63, 0x75, 0x74, 0x6c, 0x61, 0x73, 0x73, 0x5f, 0x73, 0x77, 0x65
        /*0022*/ 	.byte	0x65, 0x70, 0x5f, 0x73, 0x72, 0x63, 0x2f, 0x69, 0x6e, 0x63, 0x6c, 0x75, 0x64, 0x65, 0x2f, 0x63
        /*0032*/ 	.byte	0x75, 0x74, 0x6c, 0x61, 0x73, 0x73, 0x2f, 0x67, 0x65, 0x6d, 0x6d, 0x2f, 0x63, 0x6f, 0x6c, 0x6c
        /*0042*/ 	.byte	0x65, 0x63, 0x74, 0x69, 0x76, 0x65, 0x2f, 0x73, 0x6d, 0x39, 0x30, 0x5f, 0x6d, 0x6d, 0x61, 0x5f
        /*0052*/ 	.byte	0x74, 0x6d, 0x61, 0x5f, 0x67, 0x6d, 0x6d, 0x61, 0x5f, 0x73, 0x73, 0x5f, 0x77, 0x61, 0x72, 0x70
        /*0062*/ 	.byte	0x73, 0x70, 0x65, 0x63, 0x69, 0x61, 0x6c, 0x69, 0x7a, 0x65, 0x64, 0x2e, 0x68, 0x70, 0x70, 0x00
	.type		__unnamed_1,@object
	.size		__unnamed_1,(.L_0 - __unnamed_1)
__unnamed_1:
        /* <DEDUP_REMOVED lines=181> */
        /*0bc2*/ 	.byte	0x65, 0x6e, 0x74, 0x69, 0x74, 0x79, 0x5d, 0x00
.L_0:


//--------------------- .nv.shared._ZN7cutlass13device_kernelINS_4gemm6kernel13GemmUniversalIN4cute5tupleIJiiiiEEENS1_10collective13CollectiveMmaINS1_34MainloopSm90TmaGmmaWarpSpecializedILi7ENS5_IJNS4_1CILi2EEENSA_ILi1EEESC_EEENS1_35KernelTmaWarpSpecializedCooperativeEEENS5_IJNSA_ILi256EEESG_NSA_ILi32EEEEEENS_6half_tENS5_IJlSC_lEEESJ_SK_NS4_8TiledMMAINS4_8MMA_AtomIJNS4_4SM904GMMA26MMA_64x256x16_F32F16F16_SSILNSO_5MajorE0ELSQ_0ELNSO_7ScaleInE1ELSR_1EEEEEENS4_6LayoutISD_NS5_IJSC_NSA_ILi0EEESV_EEEEENS5_IJNS4_10UnderscoreESY_SY_EEEEENS4_13SM90_TMA_LOADENS4_14ComposedLayoutINS4_7SwizzleILi2ELi4ELi3EEENS4_18smem_ptr_flag_bitsILi16EEENSU_INS5_IJNSA_ILi8EEESH_EEENS5_IJSH_SC_EEEEEEEvNS4_8identityENS4_23SM90_TMA_LOAD_MULTICASTES1B_vS1C_EENS_8epilogue10collective6detail29Sm90TmaWarpSpecializedAdapterINS1G_15DefaultEpilogueISJ_SK_SK_NS1F_6thread17LinearCombinationISJ_Li1EffLNS1K_9ScaleType4KindE0ELNS_15FloatRoundStyleE2ESJ_EENS1_15EpilogueDefaultEEEEEvvEEEEvNT_6ParamsE --------------------------
	.section	.nv.shared._ZN7cutlass13device_kernelINS_4gemm6kernel13GemmUniversalIN4cute5tupleIJiiiiEEENS1_10collective13CollectiveMmaINS1_34MainloopSm90TmaGmmaWarpSpecializedILi7ENS5_IJNS4_1CILi2EEENSA_ILi1EEESC_EEENS1_35KernelTmaWarpSpecializedCooperativeEEENS5_IJNSA_ILi256EEESG_NSA_ILi32EEEEEENS_6half_tENS5_IJlSC_lEEESJ_SK_NS4_8TiledMMAINS4_8MMA_AtomIJNS4_4SM904GMMA26MMA_64x256x16_F32F16F16_SSILNSO_5MajorE0ELSQ_0ELNSO_7ScaleInE1ELSR_1EEEEEENS4_6LayoutISD_NS5_IJSC_NSA_ILi0EEESV_EEEEENS5_IJNS4_10UnderscoreESY_SY_EEEEENS4_13SM90_TMA_LOADENS4_14ComposedLayoutINS4_7SwizzleILi2ELi4ELi3EEENS4_18smem_ptr_flag_bitsILi16EEENSU_INS5_IJNSA_ILi8EEESH_EEENS5_IJSH_SC_EEEEEEEvNS4_8identityENS4_23SM90_TMA_LOAD_MULTICASTES1B_vS1C_EENS_8epilogue10collective6detail29Sm90TmaWarpSpecializedAdapterINS1G_15DefaultEpilogueISJ_SK_SK_NS1F_6thread17LinearCombinationISJ_Li1EffLNS1K_9ScaleType4KindE0ELNS_15FloatRoundStyleE2ESJ_EENS1_15EpilogueDefaultEEEEEvvEEEEvNT_6ParamsE,"aw",@nobits
	.sectionflags	@""
	.align	16
	.zero		1024


//--------------------- .nv.shared.reserved.0     --------------------------
	.section	.nv.shared.reserved.0,"aw",@nobits
	.weak		__nv_reservedSMEM_offset_0_alias
	.size		__nv_reservedSMEM_offset_0_alias, 0, 0
	.other		__nv_reservedSMEM_offset_0_alias,@"STO_CUDA_RESERVED_SHARED STV_DEFAULT"
__nv_reservedSMEM_offset_0_alias:
	.zero		0


//--------------------- .nv.global                --------------------------
	.section	.nv.global,"aw",@nobits
.nv.global:
	.type		_ZN39_INTERNAL_de37ee29_4_k_cu_4b2b04ef_84644cute1_E,@object
	.size		_ZN39_INTERNAL_de37ee29_4_k_cu_4b2b04ef_84644cute1_E,(_ZN39_INTERNAL_de37ee29_4_k_cu_4b2b04ef_84644cuda3std3__45__cpo6cbeginE - _ZN39_INTERNAL_de37ee29_4_k_cu_4b2b04ef_84644cute1_E)
_ZN39_INTERNAL_de37ee29_4_k_cu_4b2b04ef_84644cute1_E:
	.zero		1
	.type		_ZN39_INTERNAL_de37ee29_4_k_cu_4b2b04ef_84644cuda3std3__45__cpo6cbeginE,@object
	.size		_ZN39_INTERNAL_de37ee29_4_k_cu_4b2b04ef_84644cuda3std3__45__cpo6cbeginE,(_ZN39_INTERNAL_de37ee29_4_k_cu_4b2b04ef_84644cuda3std3__48in_placeE - _ZN39_INTERNAL_de37ee29_4_k_cu_4b2b04ef_84644cuda3std3__45__cpo6cbeginE)
_ZN39_INTERNAL_de37ee29_4_k_cu_4b2b04ef_84644cuda3std3__45__cpo6cbeginE:
	.zero		1
	.type		_ZN39_INTERNAL_de37ee29_4_k_cu_4b2b04ef_84644cuda3std3__48in_placeE,@object
	.size		_ZN39_INTERNAL_de37ee29_4_k_cu_4b2b04ef_84644cuda3std3__48in_placeE,(_ZN39_INTERNAL_de37ee29_4_k_cu_4b2b04ef_84644cuda3std6ranges3__45__cpo9iter_moveE - _ZN39_INTERNAL_de37ee29_4_k_cu_4b2b04ef_84644cuda3std3__48in_placeE)
_ZN39_INTERNAL_de37ee29_4_k_cu_4b2b04ef_84644cuda3std3__48in_placeE:
	.zero		1
	.type		_ZN39_INTERNAL_de37ee29_4_k_cu_4b2b04ef_84644cuda3std6ranges3__45__cpo9iter_moveE,@object
	.size		_ZN39_INTERNAL_de37ee29_4_k_cu_4b2b04ef_84644cuda3std6ranges3__45__cpo9iter_moveE,(_ZN39_INTERNAL_de37ee29_4_k_cu_4b2b04ef_84644cuda3std3__45__cpo5beginE - _ZN39_INTERNAL_de37ee29_4_k_cu_4b2b04ef_84644cuda3std6ranges3__45__cpo9iter_moveE)
_ZN39_INTERNAL_de37ee29_4_k_cu_4b2b04ef_84644cuda3std6ranges3__45__cpo9iter_moveE:
	.zero		1
	.type		_ZN39_INTERNAL_de37ee29_4_k_cu_4b2b04ef_84644cuda3std3__45__cpo5beginE,@object
	.size		_ZN39_INTERNAL_de37ee29_4_k_cu_4b2b04ef_84644cuda3std3__45__cpo5beginE,(_ZN39_INTERNAL_de37ee29_4_k_cu_4b2b04ef_84644cuda3std3__441_GLOBAL__N__de37ee29_4_k_cu_4b2b04ef_84646ignoreE - _ZN39_INTERNAL_de37ee29_4_k_cu_4b2b04ef_84644cuda3std3__45__cpo5beginE)
_ZN39_INTERNAL_de37ee29_4_k_cu_4b2b04ef_84644cuda3std3__45__cpo5beginE:
	.zero		1
	.type		_ZN39_INTERNAL_de37ee29_4_k_cu_4b2b04ef_84644cuda3std3__441_GLOBAL__N__de37ee29_4_k_cu_4b2b04ef_84646ignoreE,@object
	.size		_ZN39_INTERNAL_de37ee29_4_k_cu_4b2b04ef_84644cuda3std3__441_GLOBAL__N__de37ee29_4_k_cu_4b2b04ef_84646ignoreE,(_ZN39_INTERNAL_de37ee29_4_k_cu_4b2b04ef_84644cute7productE - _ZN39_INTERNAL_de37ee29_4_k_cu_4b2b04ef_84644cuda3std3__441_GLOBAL__N__de37ee29_4_k_cu_4b2b04ef_84646ignoreE)
_ZN39_INTERNAL_de37ee29_4_k_cu_4b2b04ef_84644cuda3std3__441_GLOBAL__N__de37ee29_4_k_cu_4b2b04ef_84646ignoreE:
	.zero		1
	.type		_ZN39_INTERNAL_de37ee29_4_k_cu_4b2b04ef_84644cute7productE,@object
	.size		_ZN39_INTERNAL_de37ee29_4_k_cu_4b2b04ef_84644cute7productE,(_ZN39_INTERNAL_de37ee29_4_k_cu_4b2b04ef_84644cuda3std3__45__cpo3endE - _ZN39_INTERNAL_de37ee29_4_k_cu_4b2b04ef_84644cute7productE)
_ZN39_INTERNAL_de37ee29_4_k_cu_4b2b04ef_84644cute7productE:
	.zero		1
	.type		_ZN39_INTERNAL_de37ee29_4_k_cu_4b2b04ef_84644cuda3std3__45__cpo3endE,@object
	.size		_ZN39_INTERNAL_de37ee29_4_k_cu_4b2b04ef_84644cuda3std3__45__cpo3endE,(_ZN39_INTERNAL_de37ee29_4_k_cu_4b2b04ef_84644cuda3std3__419piecewise_constructE - _ZN39_INTERNAL_de37ee29_4_k_cu_4b2b04ef_84644cuda3std3__45__cpo3endE)
_ZN39_INTERNAL_de37ee29_4_k_cu_4b2b04ef_84644cuda3std3__45__cpo3endE:
	.zero		1
	.type		_ZN39_INTERNAL_de37ee29_4_k_cu_4b2b04ef_84644cuda3std3__419piecewise_constructE,@object
	.size		_ZN39_INTERNAL_de37ee29_4_k_cu_4b2b04ef_84644cuda3std3__419piecewise_constructE,(_ZN39_INTERNAL_de37ee29_4_k_cu_4b2b04ef_84644cuda3std3__45__cpo4cendE - _ZN39_INTERNAL_de37ee29_4_k_cu_4b2b04ef_84644cuda3std3__419piecewise_constructE)
_ZN39_INTERNAL_de37ee29_4_k_cu_4b2b04ef_84644cuda3std3__419piecewise_constructE:
	.zero		1
	.type		_ZN39_INTERNAL_de37ee29_4_k_cu_4b2b04ef_84644cuda3std3__45__cpo4cendE,@object
	.size		_ZN39_INTERNAL_de37ee29_4_k_cu_4b2b04ef_84644cuda3std3__45__cpo4cendE,(_ZN39_INTERNAL_de37ee29_4_k_cu_4b2b04ef_84644cuda3std6ranges3__45__cpo4swapE - _ZN39_INTERNAL_de37ee29_4_k_cu_4b2b04ef_84644cuda3std3__45__cpo4cendE)
_ZN39_INTERNAL_de37ee29_4_k_cu_4b2b04ef_84644cuda3std3__45__cpo4cendE:
	.zero		1
	.type		_ZN39_INTERNAL_de37ee29_4_k_cu_4b2b04ef_84644cuda3std6ranges3__45__cpo4swapE,@object
	.size		_ZN39_INTERNAL_de37ee29_4_k_cu_4b2b04ef_84644cuda3std6ranges3__45__cpo4swapE,(.L_8 - _ZN39_INTERNAL_de37ee29_4_k_cu_4b2b04ef_84644cuda3std6ranges3__45__cpo4swapE)
_ZN39_INTERNAL_de37ee29_4_k_cu_4b2b04ef_84644cuda3std6ranges3__45__cpo4swapE:
	.zero		1
.L_8:


//--------------------- .nv.constant0._ZN7cutlass13device_kernelINS_4gemm6kernel13GemmUniversalIN4cute5tupleIJiiiiEEENS1_10collective13CollectiveMmaINS1_34MainloopSm90TmaGmmaWarpSpecializedILi7ENS5_IJNS4_1CILi2EEENSA_ILi1EEESC_EEENS1_35KernelTmaWarpSpecializedCooperativeEEENS5_IJNSA_ILi256EEESG_NSA_ILi32EEEEEENS_6half_tENS5_IJlSC_lEEESJ_SK_NS4_8TiledMMAINS4_8MMA_AtomIJNS4_4SM904GMMA26MMA_64x256x16_F32F16F16_SSILNSO_5MajorE0ELSQ_0ELNSO_7ScaleInE1ELSR_1EEEEEENS4_6LayoutISD_NS5_IJSC_NSA_ILi0EEESV_EEEEENS5_IJNS4_10UnderscoreESY_SY_EEEEENS4_13SM90_TMA_LOADENS4_14ComposedLayoutINS4_7SwizzleILi2ELi4ELi3EEENS4_18smem_ptr_flag_bitsILi16EEENSU_INS5_IJNSA_ILi8EEESH_EEENS5_IJSH_SC_EEEEEEEvNS4_8identityENS4_23SM90_TMA_LOAD_MULTICASTES1B_vS1C_EENS_8epilogue10collective6detail29Sm90TmaWarpSpecializedAdapterINS1G_15DefaultEpilogueISJ_SK_SK_NS1F_6thread17LinearCombinationISJ_Li1EffLNS1K_9ScaleType4KindE0ELNS_15FloatRoundStyleE2ESJ_EENS1_15EpilogueDefaultEEEEEvvEEEEvNT_6ParamsE --------------------------
	.section	.nv.constant0._ZN7cutlass13device_kernelINS_4gemm6kernel13GemmUniversalIN4cute5tupleIJiiiiEEENS1_10collective13CollectiveMmaINS1_34MainloopSm90TmaGmmaWarpSpecializedILi7ENS5_IJNS4_1CILi2EEENSA_ILi1EEESC_EEENS1_35KernelTmaWarpSpecializedCooperativeEEENS5_IJNSA_ILi256EEESG_NSA_ILi32EEEEEENS_6half_tENS5_IJlSC_lEEESJ_SK_NS4_8TiledMMAINS4_8MMA_AtomIJNS4_4SM904GMMA26MMA_64x256x16_F32F16F16_SSILNSO_5MajorE0ELSQ_0ELNSO_7ScaleInE1ELSR_1EEEEEENS4_6LayoutISD_NS5_IJSC_NSA_ILi0EEESV_EEEEENS5_IJNS4_10UnderscoreESY_SY_EEEEENS4_13SM90_TMA_LOADENS4_14ComposedLayoutINS4_7SwizzleILi2ELi4ELi3EEENS4_18smem_ptr_flag_bitsILi16EEENSU_INS5_IJNSA_ILi8EEESH_EEENS5_IJSH_SC_EEEEEEEvNS4_8identityENS4_23SM90_TMA_LOAD_MULTICASTES1B_vS1C_EENS_8epilogue10collective6detail29Sm90TmaWarpSpecializedAdapterINS1G_15DefaultEpilogueISJ_SK_SK_NS1F_6thread17LinearCombinationISJ_Li1EffLNS1K_9ScaleType4KindE0ELNS_15FloatRoundStyleE2ESJ_EENS1_15EpilogueDefaultEEEEEvvEEEEvNT_6ParamsE,"a",@progbits
	.sectionflags	@""
	.align	4
.nv.constant0._ZN7cutlass13device_kernelINS_4gemm6kernel13GemmUniversalIN4cute5tupleIJiiiiEEENS1_10collective13CollectiveMmaINS1_34MainloopSm90TmaGmmaWarpSpecializedILi7ENS5_IJNS4_1CILi2EEENSA_ILi1EEESC_EEENS1_35KernelTmaWarpSpecializedCooperativeEEENS5_IJNSA_ILi256EEESG_NSA_ILi32EEEEEENS_6half_tENS5_IJlSC_lEEESJ_SK_NS4_8TiledMMAINS4_8MMA_AtomIJNS4_4SM904GMMA26MMA_64x256x16_F32F16F16_SSILNSO_5MajorE0ELSQ_0ELNSO_7ScaleInE1ELSR_1EEEEEENS4_6LayoutISD_NS5_IJSC_NSA_ILi0EEESV_EEEEENS5_IJNS4_10UnderscoreESY_SY_EEEEENS4_13SM90_TMA_LOADENS4_14ComposedLayoutINS4_7SwizzleILi2ELi4ELi3EEENS4_18smem_ptr_flag_bitsILi16EEENSU_INS5_IJNSA_ILi8EEESH_EEENS5_IJSH_SC_EEEEEEEvNS4_8identityENS4_23SM90_TMA_LOAD_MULTICASTES1B_vS1C_EENS_8epilogue10collective6detail29Sm90TmaWarpSpecializedAdapterINS1G_15DefaultEpilogueISJ_SK_SK_NS1F_6thread17LinearCombinationISJ_Li1EffLNS1K_9ScaleType4KindE0ELNS_15FloatRoundStyleE2ESJ_EENS1_15EpilogueDefaultEEEEEvvEEEEvNT_6ParamsE:
	.zero		1664


//--------------------- SYMBOLS --------------------------

	.type		.nv.reservedSmem.offset0,@object
	.size		.nv.reservedSmem.offset0,0x4
	.type		__assertfail,@function
